//
// Generated by NVIDIA NVVM Compiler
//
// Compiler Build ID: CL-36424714
// Cuda compilation tools, release 13.0, V13.0.88
// Based on NVVM 20.0.0
//

.version 9.0
.target sm_100
.address_size 64

	// .globl	_ZN8pygpukit3ops4tf3217sgemm_tf32_kernelEPKfS3_Pfiii
.extern .shared .align 16 .b8 _ZN8pygpukit3ops4tf324smemE[];

.visible .entry _ZN8pygpukit3ops4tf3217sgemm_tf32_kernelEPKfS3_Pfiii(
	.param .u64 .ptr .align 1 _ZN8pygpukit3ops4tf3217sgemm_tf32_kernelEPKfS3_Pfiii_param_0,
	.param .u64 .ptr .align 1 _ZN8pygpukit3ops4tf3217sgemm_tf32_kernelEPKfS3_Pfiii_param_1,
	.param .u64 .ptr .align 1 _ZN8pygpukit3ops4tf3217sgemm_tf32_kernelEPKfS3_Pfiii_param_2,
	.param .u32 _ZN8pygpukit3ops4tf3217sgemm_tf32_kernelEPKfS3_Pfiii_param_3,
	.param .u32 _ZN8pygpukit3ops4tf3217sgemm_tf32_kernelEPKfS3_Pfiii_param_4,
	.param .u32 _ZN8pygpukit3ops4tf3217sgemm_tf32_kernelEPKfS3_Pfiii_param_5
)
.maxntid 256
.minnctapersm 2
{
	.reg .pred 	%p<34>;
	.reg .b32 	%r<190>;
	.reg .b32 	%f<527>;
	.reg .b64 	%rd<65>;

	ld.param.u64 	%rd5, [_ZN8pygpukit3ops4tf3217sgemm_tf32_kernelEPKfS3_Pfiii_param_0];
	ld.param.u64 	%rd7, [_ZN8pygpukit3ops4tf3217sgemm_tf32_kernelEPKfS3_Pfiii_param_1];
	ld.param.u64 	%rd6, [_ZN8pygpukit3ops4tf3217sgemm_tf32_kernelEPKfS3_Pfiii_param_2];
	ld.param.u32 	%r41, [_ZN8pygpukit3ops4tf3217sgemm_tf32_kernelEPKfS3_Pfiii_param_3];
	ld.param.u32 	%r42, [_ZN8pygpukit3ops4tf3217sgemm_tf32_kernelEPKfS3_Pfiii_param_4];
	ld.param.u32 	%r43, [_ZN8pygpukit3ops4tf3217sgemm_tf32_kernelEPKfS3_Pfiii_param_5];
	cvta.to.global.u64 	%rd1, %rd7;
	mov.u32 	%r44, %tid.y;
	mov.u32 	%r45, %ntid.x;
	mov.u32 	%r46, %tid.x;
	mad.lo.s32 	%r1, %r44, %r45, %r46;
	mov.u32 	%r47, %ctaid.y;
	shl.b32 	%r2, %r47, 7;
	mov.u32 	%r48, %ctaid.x;
	shl.b32 	%r3, %r48, 7;
	and.b32  	%r4, %r1, 262080;
	and.b32  	%r5, %r1, 32;
	shr.s32 	%r49, %r43, 31;
	shr.u32 	%r50, %r49, 27;
	add.s32 	%r51, %r43, %r50;
	shr.s32 	%r6, %r51, 5;
	shr.u32 	%r52, %r1, 1;
	shl.b32 	%r7, %r1, 4;
	and.b32  	%r53, %r7, 16;
	mad.lo.s32 	%r8, %r52, 40, %r53;
	add.s32 	%r54, %r2, %r52;
	mad.lo.s32 	%r187, %r43, %r54, %r53;
	mul.wide.s32 	%rd8, %r187, 4;
	add.s64 	%rd2, %rd5, %rd8;
	setp.gt.u32 	%p1, %r1, 255;
	@%p1 bra 	$L__BB0_2;
	mul.wide.u32 	%rd11, %r8, 4;
	mov.u32 	%r57, _ZN8pygpukit3ops4tf324smemE;
	cvt.u64.u32 	%rd12, %r57;
	cvta.shared.u64 	%rd13, %rd12;
	add.s64 	%rd9, %rd13, %rd11;
	// begin inline asm
	{ .reg .u64 smem64;      
  cvta.to.shared.u64 smem64, %rd9; 
  cvt.u32.u64 %r55, smem64;       
}
	// end inline asm
	// begin inline asm
	cp.async.cg.shared.global [%r55], [%rd2], 16;
	// end inline asm
$L__BB0_2:
	and.b32  	%r10, %r7, 48;
	shr.u32 	%r11, %r1, 2;
	add.s32 	%r58, %r10, %r3;
	mad.lo.s32 	%r12, %r42, %r11, %r58;
	mul.wide.s32 	%rd14, %r12, 4;
	add.s64 	%rd3, %rd1, %rd14;
	mad.lo.s32 	%r13, %r11, 136, %r10;
	setp.gt.u32 	%p2, %r1, 127;
	shl.b32 	%r59, %r13, 2;
	mov.u32 	%r60, _ZN8pygpukit3ops4tf324smemE;
	add.s32 	%r61, %r60, %r59;
	add.s32 	%r14, %r61, 40960;
	@%p2 bra 	$L__BB0_4;
	ld.global.nc.v4.f32 	{%f193, %f194, %f195, %f196}, [%rd3];
	st.shared.v4.f32 	[%r14], {%f193, %f194, %f195, %f196};
$L__BB0_4:
	setp.gt.u32 	%p3, %r1, 255;
	@%p3 bra 	$L__BB0_6;
	add.s64 	%rd16, %rd2, 128;
	mul.wide.u32 	%rd17, %r8, 4;
	cvt.u64.u32 	%rd18, %r60;
	cvta.shared.u64 	%rd19, %rd18;
	add.s64 	%rd20, %rd19, %rd17;
	add.s64 	%rd15, %rd20, 20480;
	// begin inline asm
	{ .reg .u64 smem64;      
  cvta.to.shared.u64 smem64, %rd15; 
  cvt.u32.u64 %r62, smem64;       
}
	// end inline asm
	// begin inline asm
	cp.async.cg.shared.global [%r62], [%rd16], 16;
	// end inline asm
$L__BB0_6:
	setp.gt.u32 	%p4, %r1, 127;
	shl.b32 	%r15, %r42, 5;
	add.s32 	%r65, %r12, %r15;
	cvt.s64.s32 	%rd4, %r65;
	@%p4 bra 	$L__BB0_8;
	shl.b64 	%rd21, %rd4, 2;
	add.s64 	%rd22, %rd1, %rd21;
	ld.global.nc.v4.f32 	{%f197, %f198, %f199, %f200}, [%rd22];
	st.shared.v4.f32 	[%r14+17408], {%f197, %f198, %f199, %f200};
$L__BB0_8:
	// begin inline asm
	cp.async.commit_group;
	// end inline asm
	// begin inline asm
	cp.async.wait_group 1;
	// end inline asm
	bar.sync 	0;
	setp.lt.s32 	%p5, %r43, 32;
	mov.f32 	%f463, 0f00000000;
	mov.f32 	%f464, %f463;
	mov.f32 	%f465, %f463;
	mov.f32 	%f466, %f463;
	mov.f32 	%f467, %f463;
	mov.f32 	%f468, %f463;
	mov.f32 	%f469, %f463;
	mov.f32 	%f470, %f463;
	mov.f32 	%f471, %f463;
	mov.f32 	%f472, %f463;
	mov.f32 	%f473, %f463;
	mov.f32 	%f474, %f463;
	mov.f32 	%f475, %f463;
	mov.f32 	%f476, %f463;
	mov.f32 	%f477, %f463;
	mov.f32 	%f478, %f463;
	mov.f32 	%f479, %f463;
	mov.f32 	%f480, %f463;
	mov.f32 	%f481, %f463;
	mov.f32 	%f482, %f463;
	mov.f32 	%f483, %f463;
	mov.f32 	%f484, %f463;
	mov.f32 	%f485, %f463;
	mov.f32 	%f486, %f463;
	mov.f32 	%f487, %f463;
	mov.f32 	%f488, %f463;
	mov.f32 	%f489, %f463;
	mov.f32 	%f490, %f463;
	mov.f32 	%f491, %f463;
	mov.f32 	%f492, %f463;
	mov.f32 	%f493, %f463;
	mov.f32 	%f494, %f463;
	mov.f32 	%f495, %f463;
	mov.f32 	%f496, %f463;
	mov.f32 	%f497, %f463;
	mov.f32 	%f498, %f463;
	mov.f32 	%f499, %f463;
	mov.f32 	%f500, %f463;
	mov.f32 	%f501, %f463;
	mov.f32 	%f502, %f463;
	mov.f32 	%f503, %f463;
	mov.f32 	%f504, %f463;
	mov.f32 	%f505, %f463;
	mov.f32 	%f506, %f463;
	mov.f32 	%f507, %f463;
	mov.f32 	%f508, %f463;
	mov.f32 	%f509, %f463;
	mov.f32 	%f510, %f463;
	mov.f32 	%f511, %f463;
	mov.f32 	%f512, %f463;
	mov.f32 	%f513, %f463;
	mov.f32 	%f514, %f463;
	mov.f32 	%f515, %f463;
	mov.f32 	%f516, %f463;
	mov.f32 	%f517, %f463;
	mov.f32 	%f518, %f463;
	mov.f32 	%f519, %f463;
	mov.f32 	%f520, %f463;
	mov.f32 	%f521, %f463;
	mov.f32 	%f522, %f463;
	mov.f32 	%f523, %f463;
	mov.f32 	%f524, %f463;
	mov.f32 	%f525, %f463;
	mov.f32 	%f526, %f463;
	@%p5 bra 	$L__BB0_17;
	mul.lo.s32 	%r16, %r4, 40;
	neg.s32 	%r188, %r6;
	add.s32 	%r67, %r11, 64;
	mad.lo.s32 	%r68, %r42, %r67, %r3;
	add.s32 	%r186, %r68, %r10;
	mov.b32 	%r189, 0;
	mov.f32 	%f463, 0f00000000;
$L__BB0_10:
	add.s32 	%r69, %r189, 2;
	and.b32  	%r26, %r189, 1;
	setp.ge.s32 	%p6, %r69, %r6;
	@%p6 bra 	$L__BB0_16;
	setp.gt.u32 	%p7, %r1, 255;
	xor.b32  	%r27, %r26, 1;
	@%p7 bra 	$L__BB0_13;
	mad.lo.s32 	%r72, %r27, 5120, %r8;
	mul.wide.u32 	%rd25, %r72, 4;
	cvt.u64.u32 	%rd26, %r60;
	cvta.shared.u64 	%rd27, %rd26;
	add.s64 	%rd23, %rd27, %rd25;
	// begin inline asm
	{ .reg .u64 smem64;      
  cvta.to.shared.u64 smem64, %rd23; 
  cvt.u32.u64 %r70, smem64;       
}
	// end inline asm
	add.s32 	%r74, %r187, 64;
	mul.wide.s32 	%rd28, %r74, 4;
	add.s64 	%rd24, %rd5, %rd28;
	// begin inline asm
	cp.async.cg.shared.global [%r70], [%rd24], 16;
	// end inline asm
$L__BB0_13:
	setp.gt.u32 	%p8, %r1, 127;
	mul.lo.s32 	%r28, %r27, 4352;
	@%p8 bra 	$L__BB0_15;
	add.s32 	%r75, %r13, %r28;
	shl.b32 	%r76, %r75, 2;
	add.s32 	%r78, %r60, %r76;
	mul.wide.s32 	%rd29, %r186, 4;
	add.s64 	%rd30, %rd1, %rd29;
	ld.global.nc.v4.f32 	{%f203, %f204, %f205, %f206}, [%rd30];
	st.shared.v4.f32 	[%r78+40960], {%f203, %f204, %f205, %f206};
$L__BB0_15:
	// begin inline asm
	cp.async.commit_group;
	// end inline asm
$L__BB0_16:
	mul.lo.s32 	%r79, %r26, 4352;
	or.b32  	%r80, %r79, %r5;
	mad.lo.s32 	%r81, %r26, 5120, %r16;
	mul.wide.u32 	%rd31, %r81, 4;
	cvt.u64.u32 	%rd32, %r60;
	cvta.shared.u64 	%rd33, %rd32;
	add.s64 	%rd34, %rd33, %rd31;
	mov.b32 	%r83, 40;
	wmma.load.a.sync.aligned.row.m16n16k8.tf32 	{%r84, %r85, %r86, %r87}, [%rd34], %r83;
	wmma.load.a.sync.aligned.row.m16n16k8.tf32 	{%r88, %r89, %r90, %r91}, [%rd34+2560], %r83;
	wmma.load.a.sync.aligned.row.m16n16k8.tf32 	{%r92, %r93, %r94, %r95}, [%rd34+5120], %r83;
	wmma.load.a.sync.aligned.row.m16n16k8.tf32 	{%r96, %r97, %r98, %r99}, [%rd34+7680], %r83;
	mul.wide.u32 	%rd35, %r80, 4;
	add.s64 	%rd36, %rd33, %rd35;
	mov.b32 	%r100, 136;
	wmma.load.b.sync.aligned.row.m16n16k8.tf32 	{%r101, %r102, %r103, %r104}, [%rd36+40960], %r100;
	wmma.load.b.sync.aligned.row.m16n16k8.tf32 	{%r105, %r106, %r107, %r108}, [%rd36+41024], %r100;
	wmma.mma.sync.aligned.row.row.m16n16k8.f32.tf32.tf32.f32 {%f207, %f208, %f209, %f210, %f211, %f212, %f213, %f214}, {%r84, %r85, %r86, %r87}, {%r101, %r102, %r103, %r104}, {%f502, %f501, %f500, %f499, %f498, %f497, %f496, %f495};
	wmma.mma.sync.aligned.row.row.m16n16k8.f32.tf32.tf32.f32 {%f215, %f216, %f217, %f218, %f219, %f220, %f221, %f222}, {%r84, %r85, %r86, %r87}, {%r105, %r106, %r107, %r108}, {%f494, %f493, %f492, %f491, %f490, %f489, %f488, %f487};
	wmma.mma.sync.aligned.row.row.m16n16k8.f32.tf32.tf32.f32 {%f223, %f224, %f225, %f226, %f227, %f228, %f229, %f230}, {%r88, %r89, %r90, %r91}, {%r101, %r102, %r103, %r104}, {%f486, %f485, %f484, %f483, %f482, %f481, %f480, %f479};
	wmma.mma.sync.aligned.row.row.m16n16k8.f32.tf32.tf32.f32 {%f231, %f232, %f233, %f234, %f235, %f236, %f237, %f238}, {%r88, %r89, %r90, %r91}, {%r105, %r106, %r107, %r108}, {%f478, %f477, %f476, %f475, %f474, %f473, %f472, %f471};
	wmma.mma.sync.aligned.row.row.m16n16k8.f32.tf32.tf32.f32 {%f239, %f240, %f241, %f242, %f243, %f244, %f245, %f246}, {%r92, %r93, %r94, %r95}, {%r101, %r102, %r103, %r104}, {%f470, %f469, %f468, %f467, %f466, %f465, %f464, %f463};
	wmma.mma.sync.aligned.row.row.m16n16k8.f32.tf32.tf32.f32 {%f247, %f248, %f249, %f250, %f251, %f252, %f253, %f254}, {%r92, %r93, %r94, %r95}, {%r105, %r106, %r107, %r108}, {%f503, %f504, %f505, %f506, %f507, %f508, %f509, %f510};
	wmma.mma.sync.aligned.row.row.m16n16k8.f32.tf32.tf32.f32 {%f255, %f256, %f257, %f258, %f259, %f260, %f261, %f262}, {%r96, %r97, %r98, %r99}, {%r101, %r102, %r103, %r104}, {%f511, %f512, %f513, %f514, %f515, %f516, %f517, %f518};
	wmma.mma.sync.aligned.row.row.m16n16k8.f32.tf32.tf32.f32 {%f263, %f264, %f265, %f266, %f267, %f268, %f269, %f270}, {%r96, %r97, %r98, %r99}, {%r105, %r106, %r107, %r108}, {%f519, %f520, %f521, %f522, %f523, %f524, %f525, %f526};
	wmma.load.a.sync.aligned.row.m16n16k8.tf32 	{%r109, %r110, %r111, %r112}, [%rd34+32], %r83;
	wmma.load.a.sync.aligned.row.m16n16k8.tf32 	{%r113, %r114, %r115, %r116}, [%rd34+2592], %r83;
	wmma.load.a.sync.aligned.row.m16n16k8.tf32 	{%r117, %r118, %r119, %r120}, [%rd34+5152], %r83;
	wmma.load.a.sync.aligned.row.m16n16k8.tf32 	{%r121, %r122, %r123, %r124}, [%rd34+7712], %r83;
	wmma.load.b.sync.aligned.row.m16n16k8.tf32 	{%r125, %r126, %r127, %r128}, [%rd36+45312], %r100;
	wmma.load.b.sync.aligned.row.m16n16k8.tf32 	{%r129, %r130, %r131, %r132}, [%rd36+45376], %r100;
	wmma.mma.sync.aligned.row.row.m16n16k8.f32.tf32.tf32.f32 {%f271, %f272, %f273, %f274, %f275, %f276, %f277, %f278}, {%r109, %r110, %r111, %r112}, {%r125, %r126, %r127, %r128}, {%f207, %f208, %f209, %f210, %f211, %f212, %f213, %f214};
	wmma.mma.sync.aligned.row.row.m16n16k8.f32.tf32.tf32.f32 {%f279, %f280, %f281, %f282, %f283, %f284, %f285, %f286}, {%r109, %r110, %r111, %r112}, {%r129, %r130, %r131, %r132}, {%f215, %f216, %f217, %f218, %f219, %f220, %f221, %f222};
	wmma.mma.sync.aligned.row.row.m16n16k8.f32.tf32.tf32.f32 {%f287, %f288, %f289, %f290, %f291, %f292, %f293, %f294}, {%r113, %r114, %r115, %r116}, {%r125, %r126, %r127, %r128}, {%f223, %f224, %f225, %f226, %f227, %f228, %f229, %f230};
	wmma.mma.sync.aligned.row.row.m16n16k8.f32.tf32.tf32.f32 {%f295, %f296, %f297, %f298, %f299, %f300, %f301, %f302}, {%r113, %r114, %r115, %r116}, {%r129, %r130, %r131, %r132}, {%f231, %f232, %f233, %f234, %f235, %f236, %f237, %f238};
	wmma.mma.sync.aligned.row.row.m16n16k8.f32.tf32.tf32.f32 {%f303, %f304, %f305, %f306, %f307, %f308, %f309, %f310}, {%r117, %r118, %r119, %r120}, {%r125, %r126, %r127, %r128}, {%f239, %f240, %f241, %f242, %f243, %f244, %f245, %f246};
	wmma.mma.sync.aligned.row.row.m16n16k8.f32.tf32.tf32.f32 {%f311, %f312, %f313, %f314, %f315, %f316, %f317, %f318}, {%r117, %r118, %r119, %r120}, {%r129, %r130, %r131, %r132}, {%f247, %f248, %f249, %f250, %f251, %f252, %f253, %f254};
	wmma.mma.sync.aligned.row.row.m16n16k8.f32.tf32.tf32.f32 {%f319, %f320, %f321, %f322, %f323, %f324, %f325, %f326}, {%r121, %r122, %r123, %r124}, {%r125, %r126, %r127, %r128}, {%f255, %f256, %f257, %f258, %f259, %f260, %f261, %f262};
	wmma.mma.sync.aligned.row.row.m16n16k8.f32.tf32.tf32.f32 {%f327, %f328, %f329, %f330, %f331, %f332, %f333, %f334}, {%r121, %r122, %r123, %r124}, {%r129, %r130, %r131, %r132}, {%f263, %f264, %f265, %f266, %f267, %f268, %f269, %f270};
	wmma.load.a.sync.aligned.row.m16n16k8.tf32 	{%r133, %r134, %r135, %r136}, [%rd34+64], %r83;
	wmma.load.a.sync.aligned.row.m16n16k8.tf32 	{%r137, %r138, %r139, %r140}, [%rd34+2624], %r83;
	wmma.load.a.sync.aligned.row.m16n16k8.tf32 	{%r141, %r142, %r143, %r144}, [%rd34+5184], %r83;
	wmma.load.a.sync.aligned.row.m16n16k8.tf32 	{%r145, %r146, %r147, %r148}, [%rd34+7744], %r83;
	wmma.load.b.sync.aligned.row.m16n16k8.tf32 	{%r149, %r150, %r151, %r152}, [%rd36+49664], %r100;
	wmma.load.b.sync.aligned.row.m16n16k8.tf32 	{%r153, %r154, %r155, %r156}, [%rd36+49728], %r100;
	wmma.mma.sync.aligned.row.row.m16n16k8.f32.tf32.tf32.f32 {%f335, %f336, %f337, %f338, %f339, %f340, %f341, %f342}, {%r133, %r134, %r135, %r136}, {%r149, %r150, %r151, %r152}, {%f271, %f272, %f273, %f274, %f275, %f276, %f277, %f278};
	wmma.mma.sync.aligned.row.row.m16n16k8.f32.tf32.tf32.f32 {%f343, %f344, %f345, %f346, %f347, %f348, %f349, %f350}, {%r133, %r134, %r135, %r136}, {%r153, %r154, %r155, %r156}, {%f279, %f280, %f281, %f282, %f283, %f284, %f285, %f286};
	wmma.mma.sync.aligned.row.row.m16n16k8.f32.tf32.tf32.f32 {%f351, %f352, %f353, %f354, %f355, %f356, %f357, %f358}, {%r137, %r138, %r139, %r140}, {%r149, %r150, %r151, %r152}, {%f287, %f288, %f289, %f290, %f291, %f292, %f293, %f294};
	wmma.mma.sync.aligned.row.row.m16n16k8.f32.tf32.tf32.f32 {%f359, %f360, %f361, %f362, %f363, %f364, %f365, %f366}, {%r137, %r138, %r139, %r140}, {%r153, %r154, %r155, %r156}, {%f295, %f296, %f297, %f298, %f299, %f300, %f301, %f302};
	wmma.mma.sync.aligned.row.row.m16n16k8.f32.tf32.tf32.f32 {%f367, %f368, %f369, %f370, %f371, %f372, %f373, %f374}, {%r141, %r142, %r143, %r144}, {%r149, %r150, %r151, %r152}, {%f303, %f304, %f305, %f306, %f307, %f308, %f309, %f310};
	wmma.mma.sync.aligned.row.row.m16n16k8.f32.tf32.tf32.f32 {%f375, %f376, %f377, %f378, %f379, %f380, %f381, %f382}, {%r141, %r142, %r143, %r144}, {%r153, %r154, %r155, %r156}, {%f311, %f312, %f313, %f314, %f315, %f316, %f317, %f318};
	wmma.mma.sync.aligned.row.row.m16n16k8.f32.tf32.tf32.f32 {%f383, %f384, %f385, %f386, %f387, %f388, %f389, %f390}, {%r145, %r146, %r147, %r148}, {%r149, %r150, %r151, %r152}, {%f319, %f320, %f321, %f322, %f323, %f324, %f325, %f326};
	wmma.mma.sync.aligned.row.row.m16n16k8.f32.tf32.tf32.f32 {%f391, %f392, %f393, %f394, %f395, %f396, %f397, %f398}, {%r145, %r146, %r147, %r148}, {%r153, %r154, %r155, %r156}, {%f327, %f328, %f329, %f330, %f331, %f332, %f333, %f334};
	wmma.load.a.sync.aligned.row.m16n16k8.tf32 	{%r157, %r158, %r159, %r160}, [%rd34+96], %r83;
	wmma.load.a.sync.aligned.row.m16n16k8.tf32 	{%r161, %r162, %r163, %r164}, [%rd34+2656], %r83;
	wmma.load.a.sync.aligned.row.m16n16k8.tf32 	{%r165, %r166, %r167, %r168}, [%rd34+5216], %r83;
	wmma.load.a.sync.aligned.row.m16n16k8.tf32 	{%r169, %r170, %r171, %r172}, [%rd34+7776], %r83;
	wmma.load.b.sync.aligned.row.m16n16k8.tf32 	{%r173, %r174, %r175, %r176}, [%rd36+54016], %r100;
	wmma.load.b.sync.aligned.row.m16n16k8.tf32 	{%r177, %r178, %r179, %r180}, [%rd36+54080], %r100;
	wmma.mma.sync.aligned.row.row.m16n16k8.f32.tf32.tf32.f32 {%f502, %f501, %f500, %f499, %f498, %f497, %f496, %f495}, {%r157, %r158, %r159, %r160}, {%r173, %r174, %r175, %r176}, {%f335, %f336, %f337, %f338, %f339, %f340, %f341, %f342};
	wmma.mma.sync.aligned.row.row.m16n16k8.f32.tf32.tf32.f32 {%f494, %f493, %f492, %f491, %f490, %f489, %f488, %f487}, {%r157, %r158, %r159, %r160}, {%r177, %r178, %r179, %r180}, {%f343, %f344, %f345, %f346, %f347, %f348, %f349, %f350};
	wmma.mma.sync.aligned.row.row.m16n16k8.f32.tf32.tf32.f32 {%f486, %f485, %f484, %f483, %f482, %f481, %f480, %f479}, {%r161, %r162, %r163, %r164}, {%r173, %r174, %r175, %r176}, {%f351, %f352, %f353, %f354, %f355, %f356, %f357, %f358};
	wmma.mma.sync.aligned.row.row.m16n16k8.f32.tf32.tf32.f32 {%f478, %f477, %f476, %f475, %f474, %f473, %f472, %f471}, {%r161, %r162, %r163, %r164}, {%r177, %r178, %r179, %r180}, {%f359, %f360, %f361, %f362, %f363, %f364, %f365, %f366};
	wmma.mma.sync.aligned.row.row.m16n16k8.f32.tf32.tf32.f32 {%f470, %f469, %f468, %f467, %f466, %f465, %f464, %f463}, {%r165, %r166, %r167, %r168}, {%r173, %r174, %r175, %r176}, {%f367, %f368, %f369, %f370, %f371, %f372, %f373, %f374};
	wmma.mma.sync.aligned.row.row.m16n16k8.f32.tf32.tf32.f32 {%f503, %f504, %f505, %f506, %f507, %f508, %f509, %f510}, {%r165, %r166, %r167, %r168}, {%r177, %r178, %r179, %r180}, {%f375, %f376, %f377, %f378, %f379, %f380, %f381, %f382};
	wmma.mma.sync.aligned.row.row.m16n16k8.f32.tf32.tf32.f32 {%f511, %f512, %f513, %f514, %f515, %f516, %f517, %f518}, {%r169, %r170, %r171, %r172}, {%r173, %r174, %r175, %r176}, {%f383, %f384, %f385, %f386, %f387, %f388, %f389, %f390};
	wmma.mma.sync.aligned.row.row.m16n16k8.f32.tf32.tf32.f32 {%f519, %f520, %f521, %f522, %f523, %f524, %f525, %f526}, {%r169, %r170, %r171, %r172}, {%r177, %r178, %r179, %r180}, {%f391, %f392, %f393, %f394, %f395, %f396, %f397, %f398};
	// begin inline asm
	cp.async.wait_group 1;
	// end inline asm
	bar.sync 	0;
	add.s32 	%r189, %r189, 1;
	add.s32 	%r188, %r188, 1;
	setp.eq.s32 	%p9, %r188, 0;
	add.s32 	%r187, %r187, 32;
	add.s32 	%r186, %r186, %r15;
	@%p9 bra 	$L__BB0_17;
	bra.uni 	$L__BB0_10;
$L__BB0_17:
	add.s32 	%r19, %r4, %r2;
	add.s32 	%r20, %r5, %r3;
	setp.lt.s32 	%p10, %r19, %r41;
	mul.lo.s32 	%r21, %r19, %r42;
	setp.lt.s32 	%p11, %r20, %r42;
	and.pred  	%p12, %p10, %p11;
	@%p12 bra 	$L__BB0_18;
	bra.uni 	$L__BB0_19;
$L__BB0_18:
	add.s32 	%r182, %r20, %r21;
	mul.wide.s32 	%rd37, %r182, 4;
	add.s64 	%rd38, %rd6, %rd37;
	wmma.store.d.sync.aligned.row.m16n16k8.f32 	[%rd38], {%f502, %f501, %f500, %f499, %f498, %f497, %f496, %f495}, %r42;
$L__BB0_19:
	setp.ge.s32 	%p13, %r19, %r41;
	add.s32 	%r33, %r20, 16;
	setp.ge.s32 	%p14, %r33, %r42;
	or.pred  	%p15, %p13, %p14;
	@%p15 bra 	$L__BB0_21;
	cvt.s64.s32 	%rd39, %r21;
	cvt.s64.s32 	%rd40, %r20;
	add.s64 	%rd41, %rd40, %rd39;
	shl.b64 	%rd42, %rd41, 2;
	add.s64 	%rd43, %rd6, %rd42;
	wmma.store.d.sync.aligned.row.m16n16k8.f32 	[%rd43+64], {%f494, %f493, %f492, %f491, %f490, %f489, %f488, %f487}, %r42;
$L__BB0_21:
	setp.ge.s32 	%p16, %r20, %r42;
	add.s32 	%r34, %r19, 16;
	setp.ge.s32 	%p17, %r34, %r41;
	shl.b32 	%r35, %r42, 4;
	add.s32 	%r36, %r21, %r35;
	or.pred  	%p18, %p17, %p16;
	@%p18 bra 	$L__BB0_23;
	add.s32 	%r183, %r20, %r36;
	mul.wide.s32 	%rd44, %r183, 4;
	add.s64 	%rd45, %rd6, %rd44;
	wmma.store.d.sync.aligned.row.m16n16k8.f32 	[%rd45], {%f486, %f485, %f484, %f483, %f482, %f481, %f480, %f479}, %r42;
$L__BB0_23:
	setp.ge.s32 	%p19, %r34, %r41;
	setp.ge.s32 	%p20, %r33, %r42;
	or.pred  	%p21, %p19, %p20;
	@%p21 bra 	$L__BB0_25;
	cvt.s64.s32 	%rd46, %r36;
	cvt.s64.s32 	%rd47, %r20;
	add.s64 	%rd48, %rd47, %rd46;
	shl.b64 	%rd49, %rd48, 2;
	add.s64 	%rd50, %rd6, %rd49;
	wmma.store.d.sync.aligned.row.m16n16k8.f32 	[%rd50+64], {%f478, %f477, %f476, %f475, %f474, %f473, %f472, %f471}, %r42;
$L__BB0_25:
	setp.ge.s32 	%p22, %r20, %r42;
	add.s32 	%r37, %r19, 32;
	setp.ge.s32 	%p23, %r37, %r41;
	add.s32 	%r38, %r15, %r21;
	or.pred  	%p24, %p23, %p22;
	@%p24 bra 	$L__BB0_27;
	add.s32 	%r184, %r20, %r38;
	mul.wide.s32 	%rd51, %r184, 4;
	add.s64 	%rd52, %rd6, %rd51;
	wmma.store.d.sync.aligned.row.m16n16k8.f32 	[%rd52], {%f470, %f469, %f468, %f467, %f466, %f465, %f464, %f463}, %r42;
$L__BB0_27:
	setp.ge.s32 	%p25, %r37, %r41;
	setp.ge.s32 	%p26, %r33, %r42;
	or.pred  	%p27, %p25, %p26;
	@%p27 bra 	$L__BB0_29;
	cvt.s64.s32 	%rd53, %r38;
	cvt.s64.s32 	%rd54, %r20;
	add.s64 	%rd55, %rd54, %rd53;
	shl.b64 	%rd56, %rd55, 2;
	add.s64 	%rd57, %rd6, %rd56;
	wmma.store.d.sync.aligned.row.m16n16k8.f32 	[%rd57+64], {%f503, %f504, %f505, %f506, %f507, %f508, %f509, %f510}, %r42;
$L__BB0_29:
	setp.ge.s32 	%p28, %r20, %r42;
	add.s32 	%r39, %r19, 48;
	setp.ge.s32 	%p29, %r39, %r41;
	add.s32 	%r40, %r38, %r35;
	or.pred  	%p30, %p29, %p28;
	@%p30 bra 	$L__BB0_31;
	add.s32 	%r185, %r20, %r40;
	mul.wide.s32 	%rd58, %r185, 4;
	add.s64 	%rd59, %rd6, %rd58;
	wmma.store.d.sync.aligned.row.m16n16k8.f32 	[%rd59], {%f511, %f512, %f513, %f514, %f515, %f516, %f517, %f518}, %r42;
$L__BB0_31:
	setp.ge.s32 	%p31, %r39, %r41;
	setp.ge.s32 	%p32, %r33, %r42;
	or.pred  	%p33, %p31, %p32;
	@%p33 bra 	$L__BB0_33;
	cvt.s64.s32 	%rd60, %r40;
	cvt.s64.s32 	%rd61, %r20;
	add.s64 	%rd62, %rd61, %rd60;
	shl.b64 	%rd63, %rd62, 2;
	add.s64 	%rd64, %rd6, %rd63;
	wmma.store.d.sync.aligned.row.m16n16k8.f32 	[%rd64+64], {%f519, %f520, %f521, %f522, %f523, %f524, %f525, %f526}, %r42;
$L__BB0_33:
	ret;

}


// ===== COMPILED SASS (sm_100) =====

	.target	sm_100

	.elftype	@"ET_EXEC"


//--------------------- .note.nv.tkinfo           --------------------------
	.section	.note.nv.tkinfo,"",@"SHT_NOTE"
	.sectionflags	@"SHF_NOTE_NV_TKINFO"
	.tkinfo
        /*0018*/ 	.word	0x00000002
        /*0030*/ 	.string	""
        /*0030*/ 	.string	"ptxas"
        /*0030*/ 	.string	"Cuda compilation tools, release 13.0, V13.0.88"
        /*0030*/ 	.string	"Build cuda_13.0.r13.0/compiler.36424714_0"
        /*0030*/ 	.string	"-arch sm_100 -m 64 "



//--------------------- .note.nv.cuinfo           --------------------------
	.section	.note.nv.cuinfo,"",@"SHT_NOTE"
	.sectionflags	@"SHF_NOTE_NV_CUINFO"
        /*0018*/ 	.short	0x0002
        /*001a*/ 	.short	0x0064
        /*001c*/ 	.short	0x0082
	.zero		2


//--------------------- .nv.info                  --------------------------
	.section	.nv.info,"",@"SHT_CUDA_INFO"
	.align	4


	//----- nvinfo : EIATTR_REGCOUNT
	.align		4
        /*0000*/ 	.byte	0x04, 0x2f
        /*0002*/ 	.short	(.L_1 - .L_0)
	.align		4
.L_0:
        /*0004*/ 	.word	index@(_ZN8pygpukit3ops4tf3217sgemm_tf32_kernelEPKfS3_Pfiii)
        /*0008*/ 	.word	0x00000080


	//----- nvinfo : EIATTR_FRAME_SIZE
	.align		4
.L_1:
        /*000c*/ 	.byte	0x04, 0x11
        /*000e*/ 	.short	(.L_3 - .L_2)
	.align		4
.L_2:
        /*0010*/ 	.word	index@(_ZN8pygpukit3ops4tf3217sgemm_tf32_kernelEPKfS3_Pfiii)
        /*0014*/ 	.word	0x00000010


	//----- nvinfo : EIATTR_MIN_STACK_SIZE
	.align		4
.L_3:
        /*0018*/ 	.byte	0x04, 0x12
        /*001a*/ 	.short	(.L_5 - .L_4)
	.align		4
.L_4:
        /*001c*/ 	.word	index@(_ZN8pygpukit3ops4tf3217sgemm_tf32_kernelEPKfS3_Pfiii)
        /*0020*/ 	.word	0x00000010
.L_5:


//--------------------- .nv.compat                --------------------------
	.section	.nv.compat,"",@"SHT_CUDA_COMPAT_INFO"
	.align	4
        /*0000*/ 	.byte	0x02, 0x09, 0x00, 0x00, 0x02, 0x02, 0x01, 0x00, 0x02, 0x05, 0x05, 0x00, 0x03, 0x07, 0x01, 0x01
        /*0010*/ 	.byte	0x02, 0x03, 0x00, 0x00, 0x02, 0x06, 0x01, 0x00, 0x04, 0x0b, 0x08, 0x00, 0x09, 0x00, 0x00, 0x00
        /*0020*/ 	.byte	0x00, 0x00, 0x00, 0x00


//--------------------- .nv.info._ZN8pygpukit3ops4tf3217sgemm_tf32_kernelEPKfS3_Pfiii --------------------------
	.section	.nv.info._ZN8pygpukit3ops4tf3217sgemm_tf32_kernelEPKfS3_Pfiii,"",@"SHT_CUDA_INFO"
	.sectionflags	@""
	.align	4


	//----- nvinfo : EIATTR_CUDA_API_VERSION
	.align		4
        /*0000*/ 	.byte	0x04, 0x37
        /*0002*/ 	.short	(.L_7 - .L_6)
.L_6:
        /*0004*/ 	.word	0x00000082


	//----- nvinfo : EIATTR_KPARAM_INFO
	.align		4
.L_7:
        /*0008*/ 	.byte	0x04, 0x17
        /*000a*/ 	.short	(.L_9 - .L_8)
.L_8:
        /*000c*/ 	.word	0x00000000
        /*0010*/ 	.short	0x0005
        /*0012*/ 	.short	0x0020
        /*0014*/ 	.byte	0x00, 0xf0, 0x11, 0x00


	//----- nvinfo : EIATTR_KPARAM_INFO
	.align		4
.L_9:
        /*0018*/ 	.byte	0x04, 0x17
        /*001a*/ 	.short	(.L_11 - .L_10)
.L_10:
        /*001c*/ 	.word	0x00000000
        /*0020*/ 	.short	0x0004
        /*0022*/ 	.short	0x001c
        /*0024*/ 	.byte	0x00, 0xf0, 0x11, 0x00


	//----- nvinfo : EIATTR_KPARAM_INFO
	.align		4
.L_11:
        /*0028*/ 	.byte	0x04, 0x17
        /*002a*/ 	.short	(.L_13 - .L_12)
.L_12:
        /*002c*/ 	.word	0x00000000
        /*0030*/ 	.short	0x0003
        /*0032*/ 	.short	0x0018
        /*0034*/ 	.byte	0x00, 0xf0, 0x11, 0x00


	//----- nvinfo : EIATTR_KPARAM_INFO
	.align		4
.L_13:
        /*0038*/ 	.byte	0x04, 0x17
        /*003a*/ 	.short	(.L_15 - .L_14)
.L_14:
        /*003c*/ 	.word	0x00000000
        /*0040*/ 	.short	0x0002
        /*0042*/ 	.short	0x0010
        /*0044*/ 	.byte	0x00, 0xf5, 0x21, 0x00


	//----- nvinfo : EIATTR_KPARAM_INFO
	.align		4
.L_15:
        /*0048*/ 	.byte	0x04, 0x17
        /*004a*/ 	.short	(.L_17 - .L_16)
.L_16:
        /*004c*/ 	.word	0x00000000
        /*0050*/ 	.short	0x0001
        /*0052*/ 	.short	0x0008
        /*0054*/ 	.byte	0x00, 0xf5, 0x21, 0x00


	//----- nvinfo : EIATTR_KPARAM_INFO
	.align		4
.L_17:
        /*0058*/ 	.byte	0x04, 0x17
        /*005a*/ 	.short	(.L_19 - .L_18)
.L_18:
        /*005c*/ 	.word	0x00000000
        /*0060*/ 	.short	0x0000
        /*0062*/ 	.short	0x0000
        /*0064*/ 	.byte	0x00, 0xf5, 0x21, 0x00


	//----- nvinfo : EIATTR_SPARSE_MMA_MASK
	.align		4
.L_19:
        /*0068*/ 	.byte	0x03, 0x50
        /*006a*/ 	.short	0x0000


	//----- nvinfo : EIATTR_WMMA_USED
	.align		4
        /*006c*/ 	.byte	0x01, 0x2b
	.zero		2


	//----- nvinfo : EIATTR_MAXREG_COUNT
	.align		4
        /*0070*/ 	.byte	0x03, 0x1b
        /*0072*/ 	.short	0x0080


	//----- nvinfo : EIATTR_NUM_BARRIERS
	.align		4
        /*0074*/ 	.byte	0x02, 0x4c
        /*0076*/ 	.byte	0x01
	.zero		1


	//----- nvinfo : EIATTR_ANNOTATIONS
	.align		4
        /*0078*/ 	.byte	0x04, 0x55
        /*007a*/ 	.short	(.L_21 - .L_20)


	//   ....[0]....
.L_20:
        /*007c*/ 	.word	0x00000001
        /*0080*/ 	.byte	0xb0, 0x03, 0x00, 0x00, 0x01, 0x00, 0x00, 0x00, 0xc0, 0x03, 0x00, 0x00, 0x01, 0x00, 0x00, 0x00
        /*0090*/ 	.byte	0xd0, 0x03, 0x00, 0x00, 0x01, 0x00, 0x00, 0x00, 0xa0, 0x09, 0x00, 0x00, 0x01, 0x00, 0x00, 0x00
        /*00a0*/ 	.byte	0xe0, 0x1d, 0x00, 0x00, 0x01, 0x00, 0x00, 0x00, 0x10, 0x21, 0x00, 0x00, 0x01, 0x00, 0x00, 0x00
        /*00b0*/ 	.byte	0xe0, 0x3b, 0x00, 0x00, 0x01, 0x00, 0x00, 0x00, 0x00, 0x3c, 0x00, 0x00


	//----- nvinfo : EIATTR_MERCURY_ISA_VERSION
	.align		4
.L_21:
        /*00bc*/ 	.byte	0x03, 0x5f
        /*00be*/ 	.short	0x0101


	//----- nvinfo : EIATTR_VRC_CTA_INIT_COUNT
	.align		4
        /*00c0*/ 	.byte	0x02, 0x4a
	.zero		1
	.zero		1


	//----- nvinfo : EIATTR_EXIT_INSTR_OFFSETS
	.align		4
        /*00c4*/ 	.byte	0x04, 0x1c
        /*00c6*/ 	.short	(.L_23 - .L_22)


	//   ....[0]....
.L_22:
        /*00c8*/ 	.word	0x000045e0


	//   ....[1]....
        /*00cc*/ 	.word	0x00004730


	//----- nvinfo : EIATTR_MAX_THREADS
	.align		4
.L_23:
        /*00d0*/ 	.byte	0x04, 0x05
        /*00d2*/ 	.short	(.L_25 - .L_24)
.L_24:
        /*00d4*/ 	.word	0x00000100
        /*00d8*/ 	.word	0x00000001
        /*00dc*/ 	.word	0x00000001


	//----- nvinfo : EIATTR_CRS_STACK_SIZE
	.align		4
.L_25:
        /*00e0*/ 	.byte	0x04, 0x1e
        /*00e2*/ 	.short	(.L_27 - .L_26)
.L_26:
        /*00e4*/ 	.word	0x00000000


	//----- nvinfo : EIATTR_CBANK_PARAM_SIZE
	.align		4
.L_27:
        /*00e8*/ 	.byte	0x03, 0x19
        /*00ea*/ 	.short	0x0024


	//----- nvinfo : EIATTR_PARAM_CBANK
	.align		4
        /*00ec*/ 	.byte	0x04, 0x0a
        /*00ee*/ 	.short	(.L_29 - .L_28)
	.align		4
.L_28:
        /*00f0*/ 	.word	index@(.nv.constant0._ZN8pygpukit3ops4tf3217sgemm_tf32_kernelEPKfS3_Pfiii)
        /*00f4*/ 	.short	0x0380
        /*00f6*/ 	.short	0x0024


	//----- nvinfo : EIATTR_SW_WAR
	.align		4
.L_29:
        /*00f8*/ 	.byte	0x04, 0x36
        /*00fa*/ 	.short	(.L_31 - .L_30)
.L_30:
        /*00fc*/ 	.word	0x00000008
.L_31:


//--------------------- .nv.callgraph             --------------------------
	.section	.nv.callgraph,"",@"SHT_CUDA_CALLGRAPH"
	.align	4
	.sectionentsize	8
	.align		4
        /*0000*/ 	.word	0x00000000
	.align		4
        /*0004*/ 	.word	0xffffffff
	.align		4
        /*0008*/ 	.word	0x00000000
	.align		4
        /*000c*/ 	.word	0xfffffffe
	.align		4
        /*0010*/ 	.word	0x00000000
	.align		4
        /*0014*/ 	.word	0xfffffffd
	.align		4
        /*0018*/ 	.word	0x00000000
	.align		4
        /*001c*/ 	.word	0xfffffffc


//--------------------- .text._ZN8pygpukit3ops4tf3217sgemm_tf32_kernelEPKfS3_Pfiii --------------------------
	.section	.text._ZN8pygpukit3ops4tf3217sgemm_tf32_kernelEPKfS3_Pfiii,"ax",@progbits
	.align	128
        .global         _ZN8pygpukit3ops4tf3217sgemm_tf32_kernelEPKfS3_Pfiii
        .type           _ZN8pygpukit3ops4tf3217sgemm_tf32_kernelEPKfS3_Pfiii,@function
        .size           _ZN8pygpukit3ops4tf3217sgemm_tf32_kernelEPKfS3_Pfiii,(.L_x_12 - _ZN8pygpukit3ops4tf3217sgemm_tf32_kernelEPKfS3_Pfiii)
        .other          _ZN8pygpukit3ops4tf3217sgemm_tf32_kernelEPKfS3_Pfiii,@"STO_CUDA_ENTRY STV_DEFAULT"
_ZN8pygpukit3ops4tf3217sgemm_tf32_kernelEPKfS3_Pfiii:
.text._ZN8pygpukit3ops4tf3217sgemm_tf32_kernelEPKfS3_Pfiii:
[----:B------:R-:W1:Y:S01]  /*0000*/  LDC R1, c[0x0][0x37c] ;  /* 0x0000df00ff017b82 */ /* 0x000e620000000800 */
[----:B------:R-:W2:Y:S01]  /*0010*/  S2R R110, SR_TID.Y ;  /* 0x00000000006e7919 */ /* 0x000ea20000002200 */
[----:B------:R-:W2:Y:S06]  /*0020*/  LDCU UR5, c[0x0][0x360] ;  /* 0x00006c00ff0577ac */ /* 0x000eac0008000800 */
[----:B------:R-:W3:Y:S01]  /*0030*/  S2UR UR4, SR_CTAID.X ;  /* 0x00000000000479c3 */ /* 0x000ee20000002500 */
[----:B-1----:R-:W-:Y:S01]  /*0040*/  IADD3 R1, PT, PT, R1, -0x10, RZ ;  /* 0xfffffff001017810 */ /* 0x002fe20007ffe0ff */
[----:B------:R-:W2:Y:S01]  /*0050*/  S2R R3, SR_TID.X ;  /* 0x0000000000037919 */ /* 0x000ea20000002100 */
[----:B------:R-:W1:Y:S05]  /*0060*/  LDCU.64 UR8, c[0x0][0x358] ;  /* 0x00006b00ff0877ac */ /* 0x000e6a0008000a00 */
[----:B------:R-:W4:Y:S01]  /*0070*/  LDC.64 R6, c[0x0][0x388] ;  /* 0x0000e200ff067b82 */ /* 0x000f220000000a00 */
[----:B------:R-:W5:Y:S01]  /*0080*/  S2R R5, SR_CgaCtaId ;  /* 0x0000000000057919 */ /* 0x000f620000008800 */
[----:B------:R-:W5:Y:S01]  /*0090*/  LDCU UR6, c[0x0][0x3a0] ;  /* 0x00007400ff0677ac */ /* 0x000f620008000800 */
[----:B---3--:R-:W-:Y:S01]  /*00a0*/  USHF.L.U32 UR4, UR4, 0x7, URZ ;  /* 0x0000000704047899 */ /* 0x008fe200080006ff */
[----:B--2---:R-:W-:Y:S01]  /*00b0*/  IMAD R110, R110, UR5, R3 ;  /* 0x000000056e6e7c24 */ /* 0x004fe2000f8e0203 */
[----:B------:R-:W2:Y:S04]  /*00c0*/  LDCU UR5, c[0x0][0x39c] ;  /* 0x00007380ff0577ac */ /* 0x000ea80008000800 */
[----:B------:R-:W-:-:S02]  /*00d0*/  ISETP.GT.U32.AND P1, PT, R110, 0x7f, PT ;  /* 0x0000007f6e00780c */ /* 0x000fc40003f24070 */
[----:B------:R-:W-:Y:S02]  /*00e0*/  SHF.L.U32 R9, R110, 0x4, RZ ;  /* 0x000000046e097819 */ /* 0x000fe400000006ff */
[----:B------:R-:W-:Y:S02]  /*00f0*/  SHF.R.U32.HI R3, RZ, 0x2, R110 ;  /* 0x00000002ff037819 */ /* 0x000fe4000001166e */
[----:B------:R-:W-:-:S05]  /*0100*/  LOP3.LUT R8, R9, 0x30, RZ, 0xc0, !PT ;  /* 0x0000003009087812 */ /* 0x000fca00078ec0ff */
[----:B------:R-:W-:Y:S02]  /*0110*/  VIADD R2, R8, UR4 ;  /* 0x0000000408027c36 */ /* 0x000fe40008000000 */
[----:B------:R-:W3:Y:S01]  /*0120*/  @!P1 LDC.64 R16, c[0x0][0x388] ;  /* 0x0000e200ff109b82 */ /* 0x000ee20000000a00 */
[----:B--2---:R-:W-:-:S05]  /*0130*/  MOV R0, UR5 ;  /* 0x0000000500007c02 */ /* 0x004fca0008000f00 */
[----:B------:R-:W-:-:S05]  /*0140*/  IMAD R13, R3, R0, R2 ;  /* 0x00000000030d7224 */ /* 0x000fca00078e0202 */
[----:B------:R-:W-:Y:S01]  /*0150*/  LEA R2, R0, R13, 0x5 ;  /* 0x0000000d00027211 */ /* 0x000fe200078e28ff */
[----:B----4-:R-:W-:-:S03]  /*0160*/  IMAD.WIDE R12, R13, 0x4, R6 ;  /* 0x000000040d0c7825 */ /* 0x010fc600078e0206 */
[----:B------:R-:W-:-:S03]  /*0170*/  SHF.R.S32.HI R4, RZ, 0x1f, R2 ;  /* 0x0000001fff047819 */ /* 0x000fc60000011402 */
[----:B-1----:R-:W2:Y:S01]  /*0180*/  @!P1 LDG.E.128.CONSTANT R12, desc[UR8][R12.64] ;  /* 0x000000080c0c9981 */ /* 0x002ea2000c1e9d00 */
[----:B---3--:R-:W-:-:S04]  /*0190*/  @!P1 LEA R16, P0, R2, R16, 0x2 ;  /* 0x0000001002109211 */ /* 0x008fc800078010ff */
[----:B------:R-:W-:-:S06]  /*01a0*/  @!P1 LEA.HI.X R17, R2, R17, R4, 0x2, P0 ;  /* 0x0000001102119211 */ /* 0x000fcc00000f1404 */
[----:B------:R-:W3:Y:S01]  /*01b0*/  @!P1 LDG.E.128.CONSTANT R16, desc[UR8][R16.64] ;  /* 0x0000000810109981 */ /* 0x000ee2000c1e9d00 */
[----:B------:R-:W-:Y:S01]  /*01c0*/  ISETP.GT.U32.AND P0, PT, R110, 0xff, PT ;  /* 0x000000ff6e00780c */ /* 0x000fe20003f04070 */
[----:B------:R-:W1:-:S12]  /*01d0*/  S2R R23, SR_CTAID.Y ;  /* 0x0000000000177919 */ /* 0x000e580000002600 */
[----:B------:R-:W4:Y:S01]  /*01e0*/  @!P0 S2R R20, SR_SWINHI ;  /* 0x0000000000148919 */ /* 0x000f220000002f00 */
[----:B------:R-:W4:Y:S01]  /*01f0*/  @!P0 S2R R22, SR_SWINHI ;  /* 0x0000000000168919 */ /* 0x000f220000002f00 */
[----:B------:R-:W-:-:S04]  /*0200*/  MOV R2, 0x400 ;  /* 0x0000040000027802 */ /* 0x000fc80000000f00 */
[----:B-----5:R-:W-:Y:S02]  /*0210*/  LEA R54, R5, R2, 0x18 ;  /* 0x0000000205367211 */ /* 0x020fe400078ec0ff */
[----:B------:R-:W5:Y:S01]  /*0220*/  LDC.64 R4, c[0x0][0x380] ;  /* 0x0000e000ff047b82 */ /* 0x000f620000000a00 */
[----:B------:R-:W-:Y:S02]  /*0230*/  SHF.R.U32.HI R2, RZ, 0x1, R110 ;  /* 0x00000001ff027819 */ /* 0x000fe4000001166e */
[----:B------:R-:W-:-:S05]  /*0240*/  LOP3.LUT R9, R9, 0x10, RZ, 0xc0, !PT ;  /* 0x0000001009097812 */ /* 0x000fca00078ec0ff */
[----:B------:R-:W-:Y:S01]  /*0250*/  IMAD R123, R2, 0x28, R9 ;  /* 0x00000028027b7824 */ /* 0x000fe200078e0209 */
[----:B-1----:R-:W-:Y:S02]  /*0260*/  LEA R2, R23, R2, 0x7 ;  /* 0x0000000217027211 */ /* 0x002fe400078e38ff */
[----:B------:R-:W-:Y:S02]  /*0270*/  @!P0 MOV R10, R54 ;  /* 0x00000036000a8202 */ /* 0x000fe40000000f00 */
[----:B----4-:R-:W-:-:S03]  /*0280*/  @!P0 MOV R11, R20 ;  /* 0x00000014000b8202 */ /* 0x010fc60000000f00 */
[C---:B------:R-:W-:Y:S01]  /*0290*/  @!P0 IMAD.WIDE.U32 R20, R123.reuse, 0x4, R10 ;  /* 0x000000047b148825 */ /* 0x040fe200078e000a */
[----:B------:R-:W-:Y:S02]  /*02a0*/  @!P0 MOV R10, R54 ;  /* 0x00000036000a8202 */ /* 0x000fe40000000f00 */
[----:B------:R-:W-:Y:S02]  /*02b0*/  @!P0 MOV R11, R22 ;  /* 0x00000016000b8202 */ /* 0x000fe40000000f00 */
[----:B------:R-:W-:Y:S01]  /*02c0*/  @!P0 IADD3 R20, P2, PT, R20, 0x5000, RZ ;  /* 0x0000500014148810 */ /* 0x000fe20007f5e0ff */
[----:B------:R-:W-:-:S04]  /*02d0*/  @!P0 IMAD.WIDE.U32 R10, R123, 0x4, R10 ;  /* 0x000000047b0a8825 */ /* 0x000fc800078e000a */
[----:B------:R-:W-:Y:S01]  /*02e0*/  IMAD R53, R2, UR6, R9 ;  /* 0x0000000602357c24 */ /* 0x000fe2000f8e0209 */
[----:B------:R-:W-:Y:S01]  /*02f0*/  @!P0 IADD3.X R21, PT, PT, RZ, R21, RZ, P2, !PT ;  /* 0x00000015ff158210 */ /* 0x000fe200017fe4ff */
[----:B------:R-:W-:Y:S01]  /*0300*/  IMAD R124, R3, 0x88, R8 ;  /* 0x00000088037c7824 */ /* 0x000fe200078e0208 */
[----:B------:R-:W-:Y:S01]  /*0310*/  @!P0 MOV R23, R10 ;  /* 0x0000000a00178202 */ /* 0x000fe20000000f00 */
[----:B-----5:R-:W-:Y:S01]  /*0320*/  IMAD.WIDE R10, R53, 0x4, R4 ;  /* 0x00000004350a7825 */ /* 0x020fe200078e0204 */
[----:B------:R-:W-:-:S03]  /*0330*/  @!P0 MOV R21, R20 ;  /* 0x0000001400158202 */ /* 0x000fc60000000f00 */
[----:B------:R-:W-:Y:S01]  /*0340*/  IMAD R9, R124, 0x4, R54 ;  /* 0x000000047c097824 */ /* 0x000fe200078e0236 */
[----:B------:R-:W-:Y:S01]  /*0350*/  @!PT LDS RZ, [RZ] ;  /* 0x00000000fffff984 */ /* 0x000fe20000000800 */
[----:B------:R-:W-:Y:S01]  /*0360*/  @!PT LDS RZ, [RZ] ;  /* 0x00000000fffff984 */ /* 0x000fe20000000800 */
[----:B------:R-:W-:Y:S01]  /*0370*/  @!PT LDS RZ, [RZ] ;  /* 0x00000000fffff984 */ /* 0x000fe20000000800 */
[----:B------:R1:W-:Y:S01]  /*0380*/  @!P0 LDGSTS.E.BYPASS.128 [R23], desc[UR8][R10.64] ;  /* 0x000000000a178fae */ /* 0x0003e2000b981808 */
[C---:B------:R-:W-:Y:S02]  /*0390*/  LOP3.LUT R52, R110.reuse, 0x3ffc0, RZ, 0xc0, !PT ;  /* 0x0003ffc06e347812 */ /* 0x040fe400078ec0ff */
[----:B------:R-:W-:Y:S01]  /*03a0*/  LOP3.LUT R24, R110, 0x20, RZ, 0xc0, !PT ;  /* 0x000000206e187812 */ /* 0x000fe200078ec0ff */
[----:B------:R4:W-:Y:S04]  /*03b0*/  STL [R1+0x4], R53 ;  /* 0x0000043501007387 */ /* 0x0009e80000100800 */
[----:B------:R4:W-:Y:S04]  /*03c0*/  STL [R1+0x8], R52 ;  /* 0x0000083401007387 */ /* 0x0009e80000100800 */
[----:B------:R4:W-:Y:S01]  /*03d0*/  STL [R1], R24 ;  /* 0x0000001801007387 */ /* 0x0009e20000100800 */
[----:B------:R-:W-:Y:S01]  /*03e0*/  UISETP.GE.AND UP0, UPT, UR6, 0x20, UPT ;  /* 0x000000200600788c */ /* 0x000fe2000bf06270 */
[----:B------:R-:W-:Y:S01]  /*03f0*/  CS2R R42, SRZ ;  /* 0x00000000002a7805 */ /* 0x000fe2000001ff00 */
[----:B------:R-:W-:Y:S01]  /*0400*/  USHF.R.S32.HI UR5, URZ, 0x1f, UR6 ;  /* 0x0000001fff057899 */ /* 0x000fe20008011406 */
[----:B------:R-:W-:-:S02]  /*0410*/  CS2R R40, SRZ ;  /* 0x0000000000287805 */ /* 0x000fc4000001ff00 */
[----:B------:R-:W-:Y:S02]  /*0420*/  CS2R R66, SRZ ;  /* 0x0000000000427805 */ /* 0x000fe4000001ff00 */
[----:B------:R-:W-:Y:S02]  /*0430*/  CS2R R64, SRZ ;  /* 0x0000000000407805 */ /* 0x000fe4000001ff00 */
[----:B------:R-:W-:Y:S02]  /*0440*/  CS2R R58, SRZ ;  /* 0x00000000003a7805 */ /* 0x000fe4000001ff00 */
[----:B------:R-:W-:Y:S02]  /*0450*/  CS2R R56, SRZ ;  /* 0x0000000000387805 */ /* 0x000fe4000001ff00 */
[----:B------:R-:W-:Y:S02]  /*0460*/  CS2R R30, SRZ ;  /* 0x00000000001e7805 */ /* 0x000fe4000001ff00 */
        /* <DEDUP_REMOVED lines=15> */
[----:B-1----:R-:W-:Y:S02]  /*0560*/  CS2R R22, SRZ ;  /* 0x0000000000167805 */ /* 0x002fe4000001ff00 */
[----:B------:R-:W-:Y:S02]  /*0570*/  CS2R R44, SRZ ;  /* 0x00000000002c7805 */ /* 0x000fe4000001ff00 */
[----:B------:R-:W-:Y:S02]  /*0580*/  CS2R R46, SRZ ;  /* 0x00000000002e7805 */ /* 0x000fe4000001ff00 */
[----:B------:R-:W-:-:S02]  /*0590*/  CS2R R48, SRZ ;  /* 0x0000000000307805 */ /* 0x000fc4000001ff00 */
[----:B------:R-:W-:Y:S02]  /*05a0*/  CS2R R50, SRZ ;  /* 0x0000000000327805 */ /* 0x000fe4000001ff00 */
[----:B------:R-:W-:Y:S02]  /*05b0*/  CS2R R68, SRZ ;  /* 0x0000000000447805 */ /* 0x000fe4000001ff00 */
[----:B------:R-:W-:Y:S02]  /*05c0*/  CS2R R70, SRZ ;  /* 0x0000000000467805 */ /* 0x000fe4000001ff00 */
[----:B------:R-:W-:Y:S02]  /*05d0*/  CS2R R72, SRZ ;  /* 0x0000000000487805 */ /* 0x000fe4000001ff00 */
[----:B------:R-:W-:Y:S01]  /*05e0*/  CS2R R74, SRZ ;  /* 0x00000000004a7805 */ /* 0x000fe2000001ff00 */
[----:B------:R-:W-:Y:S01]  /*05f0*/  ULEA.HI UR5, UR5, UR6, URZ, 0x5 ;  /* 0x0000000605057291 */ /* 0x000fe2000f8f28ff */
[----:B--2---:R4:W-:Y:S04]  /*0600*/  @!P1 STS.128 [R9+0xa000], R12 ;  /* 0x00a0000c09009388 */ /* 0x0049e80000000c00 */
[----:B------:R-:W-:Y:S01]  /*0610*/  @!PT LDS RZ, [RZ] ;  /* 0x00000000fffff984 */ /* 0x000fe20000000800 */
[----:B------:R-:W-:Y:S01]  /*0620*/  @!PT LDS RZ, [RZ] ;  /* 0x00000000fffff984 */ /* 0x000fe20000000800 */
[----:B------:R-:W-:Y:S01]  /*0630*/  @!PT LDS RZ, [RZ] ;  /* 0x00000000fffff984 */ /* 0x000fe20000000800 */
[----:B------:R1:W-:Y:S04]  /*0640*/  @!P0 LDGSTS.E.BYPASS.128 [R21], desc[UR8][R10.64+0x80] ;  /* 0x000000800a158fae */ /* 0x0003e8000b981808 */
[----:B---3--:R4:W-:Y:S04]  /*0650*/  @!P1 STS.128 [R9+0xe400], R16 ;  /* 0x00e4001009009388 */ /* 0x0089e80000000c00 */
[----:B------:R-:W0:Y:S01]  /*0660*/  LDGDEPBAR ;  /* 0x00000000000079af */ /* 0x000e220000000000 */
[----:B-1----:R-:W-:Y:S01]  /*0670*/  CS2R R20, SRZ ;  /* 0x0000000000147805 */ /* 0x002fe2000001ff00 */
[----:B------:R-:W-:-:S04]  /*0680*/  DEPBAR.LE SB0, 0x1 ;  /* 0x000080400000791a */ /* 0x000fc80000000000 */
[----:B------:R-:W-:Y:S06]  /*0690*/  BAR.SYNC.DEFER_BLOCKING 0x0 ;  /* 0x0000000000007b1d */ /* 0x000fec0000010000 */
[----:B------:R-:W-:Y:S05]  /*06a0*/  BRA.U !UP0, `(.L_x_0) ;  /* 0x00000035084c7547 */ /* 0x000fea000b800000 */
[----:B------:R-:W1:Y:S01]  /*06b0*/  S2R R2, SR_SWINHI ;  /* 0x0000000000027919 */ /* 0x000e620000002f00 */
[----:B------:R-:W-:Y:S01]  /*06c0*/  USHF.R.S32.HI UR6, URZ, 0x5, UR5 ;  /* 0x00000005ff067899 */ /* 0x000fe20008011405 */
[----:B------:R-:W-:Y:S01]  /*06d0*/  IADD3 R11, PT, PT, R3, 0x40, RZ ;  /* 0x00000040030b7810 */ /* 0x000fe20007ffe0ff */
[----:B----4-:R-:W2:Y:S02]  /*06e0*/  S2R R13, SR_LANEID ;  /* 0x00000000000d7919 */ /* 0x010ea40000000000 */
[----:B------:R-:W-:Y:S02]  /*06f0*/  UISETP.GT.AND UP0, UPT, UR6, 0x2, UPT ;  /* 0x000000020600788c */ /* 0x000fe4000bf04270 */
[----:B------:R-:W-:-:S05]  /*0700*/  IMAD R11, R11, R0, UR4 ;  /* 0x000000040b0b7e24 */ /* 0x000fca000f8e0200 */
[----:B------:R-:W-:Y:S02]  /*0710*/  IADD3 R96, PT, PT, R8, R11, RZ ;  /* 0x0000000b08607210 */ /* 0x000fe40007ffe0ff */
[----:B------:R-:W-:Y:S02]  /*0720*/  MOV R20, R54 ;  /* 0x0000003600147202 */ /* 0x000fe40000000f00 */
[----:B-1----:R-:W-:Y:S02]  /*0730*/  MOV R21, R2 ;  /* 0x0000000200157202 */ /* 0x002fe40000000f00 */
[----:B--2---:R-:W-:Y:S01]  /*0740*/  SHF.R.U32.HI R2, RZ, 0x2, R13 ;  /* 0x00000002ff027819 */ /* 0x004fe2000001160d */
[----:B------:R-:W-:Y:S01]  /*0750*/  IMAD.WIDE.U32 R108, R24, 0x4, R20 ;  /* 0x00000004186c7825 */ /* 0x000fe200078e0014 */
[----:B------:R-:W-:Y:S02]  /*0760*/  LOP3.LUT R13, R13, 0x3, RZ, 0xc0, !PT ;  /* 0x000000030d0d7812 */ /* 0x000fe400078ec0ff */
[----:B------:R-:W-:-:S03]  /*0770*/  IADD3 R12, P2, PT, R108, 0xa000, RZ ;  /* 0x0000a0006c0c7810 */ /* 0x000fc60007f5e0ff */
[----:B------:R-:W-:Y:S02]  /*0780*/  IMAD R3, R13, 0x88, R2 ;  /* 0x000000880d037824 */ /* 0x000fe400078e0202 */
[----:B------:R-:W-:Y:S01]  /*0790*/  IMAD R2, R2, 0x28, R13 ;  /* 0x0000002802027824 */ /* 0x000fe200078e020d */
[----:B------:R-:W-:Y:S01]  /*07a0*/  IADD3.X R13, PT, PT, RZ, R109, RZ, P2, !PT ;  /* 0x0000006dff0d7210 */ /* 0x000fe200017fe4ff */
[C---:B------:R-:W-:Y:S01]  /*07b0*/  VIADD R112, R3.reuse, 0x8 ;  /* 0x0000000803707836 */ /* 0x040fe20000000000 */
[C---:B------:R-:W-:Y:S01]  /*07c0*/  IADD3 R101, PT, PT, R3.reuse, 0x220, RZ ;  /* 0x0000022003657810 */ /* 0x040fe20007ffe0ff */
[----:B------:R-:W-:Y:S01]  /*07d0*/  IMAD.WIDE R46, R3, 0x4, R12 ;  /* 0x00000004032e7825 */ /* 0x000fe200078e020c */
[----:B------:R-:W-:Y:S06]  /*07e0*/  BRA.U !UP0, `(.L_x_1) ;  /* 0x0000000108407547 */ /* 0x000fec000b800000 */
[----:B------:R-:W-:-:S05]  /*07f0*/  @!P1 IMAD.WIDE R10, R96, 0x4, R6 ;  /* 0x00000004600a9825 */ /* 0x000fca00078e0206 */
[----:B------:R-:W2:Y:S01]  /*0800*/  @!P1 LDG.E.128.CONSTANT R24, desc[UR8][R10.64] ;  /* 0x000000080a189981 */ /* 0x000ea2000c1e9d00 */
[----:B------:R-:W-:Y:S02]  /*0810*/  @!P0 IADD3 R15, PT, PT, R123, 0x1400, RZ ;  /* 0x000014007b0f8810 */ /* 0x000fe40007ffe0ff */
[----:B------:R-:W-:Y:S01]  /*0820*/  @!P0 IADD3 R17, PT, PT, R53, 0x40, RZ ;  /* 0x0000004035118810 */ /* 0x000fe20007ffe0ff */
[----:B------:R-:W1:Y:S04]  /*0830*/  @!P0 S2R R8, SR_SWINHI ;  /* 0x0000000000088919 */ /* 0x000e680000002f00 */
[----:B------:R-:W-:Y:S01]  /*0840*/  @!P0 IMAD.WIDE R4, R17, 0x4, R4 ;  /* 0x0000000411048825 */ /* 0x000fe200078e0204 */
[----:B------:R-:W-:Y:S02]  /*0850*/  @!P0 MOV R6, R54 ;  /* 0x0000003600068202 */ /* 0x000fe40000000f00 */
[----:B-1----:R-:W-:-:S03]  /*0860*/  @!P0 MOV R7, R8 ;  /* 0x0000000800078202 */ /* 0x002fc60000000f00 */
[----:B------:R-:W-:-:S05]  /*0870*/  @!P0 IMAD.WIDE.U32 R6, R15, 0x4, R6 ;  /* 0x000000040f068825 */ /* 0x000fca00078e0006 */
[----:B------:R-:W-:-:S05]  /*0880*/  @!P0 MOV R7, R6 ;  /* 0x0000000600078202 */ /* 0x000fca0000000f00 */
[----:B------:R-:W-:Y:S01]  /*0890*/  @!PT LDS RZ, [RZ] ;  /* 0x00000000fffff984 */ /* 0x000fe20000000800 */
[----:B------:R-:W-:Y:S01]  /*08a0*/  @!PT LDS RZ, [RZ] ;  /* 0x00000000fffff984 */ /* 0x000fe20000000800 */
[----:B------:R-:W-:Y:S01]  /*08b0*/  @!PT LDS RZ, [RZ] ;  /* 0x00000000fffff984 */ /* 0x000fe20000000800 */
[----:B------:R1:W-:Y:S04]  /*08c0*/  @!P0 LDGSTS.E.BYPASS.128 [R7], desc[UR8][R4.64] ;  /* 0x0000000004078fae */ /* 0x0003e8000b981808 */
[----:B--2---:R1:W-:Y:S04]  /*08d0*/  @!P1 STS.128 [R9+0xe400], R24 ;  /* 0x00e4001809009388 */ /* 0x0043e80000000c00 */
[----:B------:R-:W0:Y:S02]  /*08e0*/  LDGDEPBAR ;  /* 0x00000000000079af */ /* 0x000e240000000000 */
.L_x_1:
[----:B------:R-:W-:Y:S01]  /*08f0*/  IADD3 R14, P0, PT, R108, 0xa040, RZ ;  /* 0x0000a0406c0e7810 */ /* 0x000fe20007f1e0ff */
[----:B-1----:R-:W-:Y:S01]  /*0900*/  IMAD R4, R52, 0x28, RZ ;  /* 0x0000002834047824 */ /* 0x002fe200078e02ff */
[----:B------:R-:W-:Y:S01]  /*0910*/  IADD3 R54, PT, PT, R3, 0x228, RZ ;  /* 0x0000022803367810 */ /* 0x000fe20007ffe0ff */
[----:B------:R-:W-:Y:S01]  /*0920*/  IMAD.WIDE R22, R101, 0x4, R12 ;  /* 0x0000000465167825 */ /* 0x000fe200078e020c */
[----:B------:R1:W2:Y:S03]  /*0930*/  LD.E R46, desc[UR8][R46.64] ;  /* 0x000000082e2e7980 */ /* 0x0002a6000c101900 */
[----:B------:R-:W-:Y:S01]  /*0940*/  IMAD.X R15, RZ, RZ, R109, P0 ;  /* 0x000000ffff0f7224 */ /* 0x000fe200000e066d */
[----:B------:R-:W-:Y:S01]  /*0950*/  IADD3 R24, P0, PT, R108, 0xb100, RZ ;  /* 0x0000b1006c187810 */ /* 0x000fe20007f1e0ff */
[----:B------:R-:W-:Y:S01]  /*0960*/  IMAD.WIDE.U32 R4, R4, 0x4, R20 ;  /* 0x0000000404047825 */ /* 0x000fe200078e0014 */
[----:B------:R-:W3:Y:S02]  /*0970*/  LD.E R22, desc[UR8][R22.64] ;  /* 0x0000000816167980 */ /* 0x000ee4000c101900 */
[----:B------:R-:W-:Y:S01]  /*0980*/  IADD3.X R25, PT, PT, RZ, R109, RZ, P0, !PT ;  /* 0x0000006dff197210 */ /* 0x000fe200007fe4ff */
[--C-:B------:R-:W-:Y:S01]  /*0990*/  IMAD.WIDE R76, R112, 0x4, R12.reuse ;  /* 0x00000004704c7825 */ /* 0x100fe200078e020c */
[----:B------:R4:W-:Y:S03]  /*09a0*/  STL [R1+0xc], R110 ;  /* 0x00000c6e01007387 */ /* 0x0009e60000100800 */
[----:B------:R-:W-:Y:S01]  /*09b0*/  IMAD.WIDE R10, R54, 0x4, R12 ;  /* 0x00000004360a7825 */ /* 0x000fe200078e020c */
[C---:B------:R-:W-:Y:S01]  /*09c0*/  IADD3 R12, P0, PT, R4.reuse, 0xa00, RZ ;  /* 0x00000a00040c7810 */ /* 0x040fe20007f1e0ff */
[----:B------:R-:W4:Y:S01]  /*09d0*/  LD.E R76, desc[UR8][R76.64] ;  /* 0x000000084c4c7980 */ /* 0x000f22000c101900 */
[----:B------:R-:W-:Y:S01]  /*09e0*/  IADD3 R26, P1, PT, R4, 0x1400, RZ ;  /* 0x00001400041a7810 */ /* 0x000fe20007f3e0ff */
[--C-:B------:R-:W-:Y:S01]  /*09f0*/  IMAD.WIDE R16, R3, 0x4, R14.reuse ;  /* 0x0000000403107825 */ /* 0x100fe200078e020e */
[----:B------:R-:W-:Y:S01]  /*0a00*/  IADD3.X R13, PT, PT, RZ, R5, RZ, P0, !PT ;  /* 0x00000005ff0d7210 */ /* 0x000fe200007fe4ff */
[----:B------:R1:W3:Y:S02]  /*0a10*/  LD.E R9, desc[UR8][R10.64] ;  /* 0x000000080a097980 */ /* 0x0002e4000c101900 */
[----:B-1----:R-:W-:Y:S01]  /*0a20*/  IADD3 R47, PT, PT, R2, 0x140, RZ ;  /* 0x00000140022f7810 */ /* 0x002fe20007ffe0ff */
[--C-:B------:R-:W-:Y:S01]  /*0a30*/  IMAD.WIDE R18, R101, 0x4, R14.reuse ;  /* 0x0000000465127825 */ /* 0x100fe200078e020e */
[----:B------:R1:W3:Y:S03]  /*0a40*/  LD.E R8, desc[UR8][R16.64] ;  /* 0x0000000810087980 */ /* 0x0002e6000c101900 */
[--C-:B------:R-:W-:Y:S01]  /*0a50*/  IMAD.WIDE R30, R112, 0x4, R14.reuse ;  /* 0x00000004701e7825 */ /* 0x100fe200078e020e */
[----:B------:R-:W-:Y:S01]  /*0a60*/  IADD3 R100, PT, PT, R2, 0x4, RZ ;  /* 0x0000000402647810 */ /* 0x000fe20007ffe0ff */
[----:B------:R-:W3:Y:S02]  /*0a70*/  LD.E R6, desc[UR8][R18.64] ;  /* 0x0000000812067980 */ /* 0x000ee4000c101900 */
[----:B------:R-:W-:-:S02]  /*0a80*/  IMAD.WIDE R32, R54, 0x4, R14 ;  /* 0x0000000436207825 */ /* 0x000fc400078e020e */
[----:B------:R1:W3:Y:S02]  /*0a90*/  LD.E R7, desc[UR8][R30.64] ;  /* 0x000000081e077980 */ /* 0x0002e4000c101900 */
[----:B------:R-:W-:Y:S02]  /*0aa0*/  IMAD.X R27, RZ, RZ, R5, P1 ;  /* 0x000000ffff1b7224 */ /* 0x000fe400008e0605 */
[--C-:B------:R-:W-:Y:S01]  /*0ab0*/  IMAD.WIDE R14, R2, 0x4, R12.reuse ;  /* 0x00000004020e7825 */ /* 0x100fe200078e020c */
[----:B------:R-:W-:Y:S01]  /*0ac0*/  IADD3 R10, P0, PT, R108, 0xb140, RZ ;  /* 0x0000b1406c0a7810 */ /* 0x000fe20007f1e0ff */
[----:B------:R1:W3:Y:S02]  /*0ad0*/  LD.E R23, desc[UR8][R32.64] ;  /* 0x0000000820177980 */ /* 0x0002e4000c101900 */
[----:B-1----:R-:W-:Y:S02]  /*0ae0*/  IMAD.WIDE R16, R47, 0x4, R12 ;  /* 0x000000042f107825 */ /* 0x002fe400078e020c */
[----:B------:R-:W2:Y:S02]  /*0af0*/  LD.E R56, desc[UR8][R14.64] ;  /* 0x000000080e387980 */ /* 0x000ea4000c101900 */
[----:B------:R-:W-:-:S02]  /*0b00*/  IMAD.WIDE R20, R2, 0x4, R26 ;  /* 0x0000000402147825 */ /* 0x000fc400078e021a */
[----:B------:R-:W2:Y:S02]  /*0b10*/  LD.E R57, desc[UR8][R16.64] ;  /* 0x0000000810397980 */ /* 0x000ea4000c101900 */
[----:B------:R-:W-:Y:S02]  /*0b20*/  IMAD.WIDE R28, R47, 0x4, R26 ;  /* 0x000000042f1c7825 */ /* 0x000fe400078e021a */
[----:B------:R1:W3:Y:S04]  /*0b30*/  LD.E R52, desc[UR8][R20.64] ;  /* 0x0000000814347980 */ /* 0x0002e8000c101900 */
[----:B------:R1:W3:Y:S01]  /*0b40*/  LD.E R53, desc[UR8][R28.64] ;  /* 0x000000081c357980 */ /* 0x0002e2000c101900 */
[----:B------:R-:W-:Y:S01]  /*0b50*/  IADD3.X R11, PT, PT, RZ, R109, RZ, P0, !PT ;  /* 0x0000006dff0b7210 */ /* 0x000fe200007fe4ff */
[----:B------:R-:W-:Y:S01]  /*0b60*/  IMAD.WIDE R98, R3, 0x4, R24 ;  /* 0x0000000403627825 */ /* 0x000fe200078e0218 */
[----:B------:R-:W-:-:S03]  /*0b70*/  IADD3 R30, P0, PT, R4, 0x1e00, RZ ;  /* 0x00001e00041e7810 */ /* 0x000fc60007f1e0ff */
[----:B------:R-:W-:Y:S01]  /*0b80*/  VIADD R97, R2, 0x144 ;  /* 0x0000014402617836 */ /* 0x000fe20000000000 */
[----:B------:R-:W-:Y:S01]  /*0b90*/  IADD3.X R31, PT, PT, RZ, R5, RZ, P0, !PT ;  /* 0x00000005ff1f7210 */ /* 0x000fe200007fe4ff */
[----:B------:R-:W-:Y:S01]  /*0ba0*/  IMAD.WIDE R32, R112, 0x4, R24 ;  /* 0x0000000470207825 */ /* 0x000fe200078e0218 */
[----:B------:R-:W3:Y:S03]  /*0bb0*/  LD.E R98, desc[UR8][R98.64] ;  /* 0x0000000862627980 */ /* 0x000ee6000c101900 */
[----:B------:R-:W-:-:S04]  /*0bc0*/  IMAD.WIDE R18, R100, 0x4, R12 ;  /* 0x0000000464127825 */ /* 0x000fc800078e020c */
[C---:B-1----:R-:W-:Y:S01]  /*0bd0*/  IMAD.WIDE R20, R97.reuse, 0x4, R12 ;  /* 0x0000000461147825 */ /* 0x042fe200078e020c */
[----:B------:R-:W3:Y:S03]  /*0be0*/  LD.E R48, desc[UR8][R18.64] ;  /* 0x0000000812307980 */ /* 0x000ee6000c101900 */
[----:B------:R-:W-:Y:S01]  /*0bf0*/  IMAD.WIDE R68, R2, 0x4, R4 ;  /* 0x0000000402447825 */ /* 0x000fe200078e0204 */
[----:B------:R1:W3:Y:S03]  /*0c00*/  LD.E R99, desc[UR8][R32.64] ;  /* 0x0000000820637980 */ /* 0x0002e6000c101900 */
[--C-:B------:R-:W-:Y:S01]  /*0c10*/  IMAD.WIDE R28, R100, 0x4, R26.reuse ;  /* 0x00000004641c7825 */ /* 0x100fe200078e021a */
[----:B------:R1:W3:Y:S03]  /*0c20*/  LD.E R49, desc[UR8][R20.64] ;  /* 0x0000000814317980 */ /* 0x0002e6000c101900 */
[----:B------:R-:W-:Y:S01]  /*0c30*/  IMAD.WIDE R26, R97, 0x4, R26 ;  /* 0x00000004611a7825 */ /* 0x000fe200078e021a */
[----:B------:R-:W3:Y:S03]  /*0c40*/  LD.E R68, desc[UR8][R68.64] ;  /* 0x0000000844447980 */ /* 0x000ee6000c101900 */
[--C-:B-1----:R-:W-:Y:S01]  /*0c50*/  IMAD.WIDE R32, R2, 0x4, R30.reuse ;  /* 0x0000000402207825 */ /* 0x102fe200078e021e */
[----:B------:R1:W3:Y:S03]  /*0c60*/  LD.E R44, desc[UR8][R28.64] ;  /* 0x000000081c2c7980 */ /* 0x0002e6000c101900 */
[C---:B------:R-:W-:Y:S01]  /*0c70*/  IMAD.WIDE R34, R47.reuse, 0x4, R30 ;  /* 0x000000042f227825 */ /* 0x040fe200078e021e */
[----:B------:R-:W3:Y:S03]  /*0c80*/  LD.E R45, desc[UR8][R26.64] ;  /* 0x000000081a2d7980 */ /* 0x000ee6000c101900 */
[----:B------:R-:W-:Y:S01]  /*0c90*/  IMAD.WIDE R16, R47, 0x4, R4 ;  /* 0x000000042f107825 */ /* 0x000fe200078e0204 */
[----:B------:R-:W3:Y:S01]  /*0ca0*/  LD.E R72, desc[UR8][R32.64] ;  /* 0x0000000820487980 */ /* 0x000ee2000c101900 */
[----:B------:R-:W-:-:S03]  /*0cb0*/  IADD3 R12, P0, PT, R4, 0xa20, RZ ;  /* 0x00000a20040c7810 */ /* 0x000fc60007f1e0ff */
[----:B------:R1:W3:Y:S04]  /*0cc0*/  LD.E R73, desc[UR8][R34.64] ;  /* 0x0000000822497980 */ /* 0x0002e8000c101900 */
[----:B------:R-:W3:Y:S01]  /*0cd0*/  LD.E R69, desc[UR8][R16.64] ;  /* 0x0000000810457980 */ /* 0x000ee2000c101900 */
[----:B------:R-:W-:Y:S01]  /*0ce0*/  IADD3.X R13, PT, PT, RZ, R5, RZ, P0, !PT ;  /* 0x00000005ff0d7210 */ /* 0x000fe200007fe4ff */
[----:B------:R-:W-:-:S04]  /*0cf0*/  IMAD.WIDE R102, R3, 0x4, R10 ;  /* 0x0000000403667825 */ /* 0x000fc800078e020a */
[----:B------:R-:W-:Y:S02]  /*0d00*/  IMAD.WIDE R50, R112, 0x4, R10 ;  /* 0x0000000470327825 */ /* 0x000fe400078e020a */
[----:B------:R-:W3:Y:S02]  /*0d10*/  LD.E R102, desc[UR8][R102.64] ;  /* 0x0000000866667980 */ /* 0x000ee4000c101900 */
[----:B------:R-:W-:-:S04]  /*0d20*/  IMAD.WIDE R36, R2, 0x4, R12 ;  /* 0x0000000402247825 */ /* 0x000fc800078e020c */
[----:B------:R-:W-:Y:S01]  /*0d30*/  IMAD.WIDE R38, R47, 0x4, R12 ;  /* 0x000000042f267825 */ /* 0x000fe200078e020c */
[----:B------:R1:W3:Y:S03]  /*0d40*/  LD.E R70, desc[UR8][R36.64] ;  /* 0x0000000824467980 */ /* 0x0002e6000c101900 */
[--C-:B------:R-:W-:Y:S01]  /*0d50*/  IMAD.WIDE R20, R100, 0x4, R4.reuse ;  /* 0x0000000464147825 */ /* 0x100fe200078e0204 */
[----:B------:R-:W3:Y:S03]  /*0d60*/  LD.E R103, desc[UR8][R50.64] ;  /* 0x0000000832677980 */ /* 0x000ee6000c101900 */
[----:B-1----:R-:W-:Y:S01]  /*0d70*/  IMAD.WIDE R28, R97, 0x4, R4 ;  /* 0x00000004611c7825 */ /* 0x002fe200078e0204 */
[----:B------:R1:W3:Y:S04]  /*0d80*/  LD.E R71, desc[UR8][R38.64] ;  /* 0x0000000826477980 */ /* 0x0002e8000c101900 */
[----:B------:R-:W3:Y:S04]  /*0d90*/  LD.E R88, desc[UR8][R20.64] ;  /* 0x0000000814587980 */ /* 0x000ee8000c101900 */
[----:B------:R-:W3:Y:S01]  /*0da0*/  LD.E R89, desc[UR8][R28.64] ;  /* 0x000000081c597980 */ /* 0x000ee2000c101900 */
[----:B------:R-:W-:-:S05]  /*0db0*/  IADD3 R34, P0, PT, R4, 0x20, RZ ;  /* 0x0000002004227810 */ /* 0x000fca0007f1e0ff */
[----:B------:R-:W-:Y:S02]  /*0dc0*/  IMAD.X R35, RZ, RZ, R5, P0 ;  /* 0x000000ffff237224 */ /* 0x000fe400000e0605 */
[----:B------:R-:W-:-:S04]  /*0dd0*/  IMAD.WIDE R36, R2, 0x4, R34 ;  /* 0x0000000402247825 */ /* 0x000fc800078e0222 */
[----:B-1----:R-:W-:Y:S01]  /*0de0*/  IMAD.WIDE R38, R47, 0x4, R34 ;  /* 0x000000042f267825 */ /* 0x002fe200078e0222 */
[----:B------:R-:W-:Y:S01]  /*0df0*/  IADD3 R14, P1, PT, R4, 0x1420, RZ ;  /* 0x00001420040e7810 */ /* 0x000fe20007f3e0ff */
[----:B------:R-:W3:Y:S04]  /*0e00*/  LD.E R16, desc[UR8][R36.64] ;  /* 0x0000000824107980 */ /* 0x000ee8000c101900 */
[----:B------:R-:W3:Y:S01]  /*0e10*/  LD.E R17, desc[UR8][R38.64] ;  /* 0x0000000826117980 */ /* 0x000ee2000c101900 */
[----:B------:R-:W-:Y:S01]  /*0e20*/  IADD3.X R15, PT, PT, RZ, R5, RZ, P1, !PT ;  /* 0x00000005ff0f7210 */ /* 0x000fe20000ffe4ff */
[----:B------:R-:W-:-:S04]  /*0e30*/  IMAD.WIDE R32, R100, 0x4, R30 ;  /* 0x0000000464207825 */ /* 0x000fc800078e021e */
[----:B------:R-:W-:Y:S01]  /*0e40*/  IMAD.WIDE R30, R97, 0x4, R30 ;  /* 0x00000004611e7825 */ /* 0x000fe200078e021e */
[----:B------:R-:W3:Y:S03]  /*0e50*/  LD.E R18, desc[UR8][R32.64] ;  /* 0x0000000820127980 */ /* 0x000ee6000c101900 */
[--C-:B------:R-:W-:Y:S01]  /*0e60*/  IMAD.WIDE R40, R2, 0x4, R14.reuse ;  /* 0x0000000402287825 */ /* 0x100fe200078e020e */
[----:B------:R-:W3:Y:S03]  /*0e70*/  LD.E R19, desc[UR8][R30.64] ;  /* 0x000000081e137980 */ /* 0x000ee6000c101900 */
[----:B------:R-:W-:Y:S01]  /*0e80*/  IMAD.WIDE R42, R47, 0x4, R14 ;  /* 0x000000042f2a7825 */ /* 0x000fe200078e020e */
[----:B------:R1:W3:Y:S04]  /*0e90*/  LD.E R26, desc[UR8][R40.64] ;  /* 0x00000008281a7980 */ /* 0x0002e8000c101900 */
[----:B------:R1:W3:Y:S02]  /*0ea0*/  LD.E R27, desc[UR8][R42.64] ;  /* 0x000000082a1b7980 */ /* 0x0002e4000c101900 */
[----:B-1----:R-:W-:-:S04]  /*0eb0*/  IMAD.WIDE R40, R100, 0x4, R34 ;  /* 0x0000000464287825 */ /* 0x002fc800078e0222 */
[----:B------:R-:W-:Y:S01]  /*0ec0*/  IMAD.WIDE R42, R101, 0x4, R24 ;  /* 0x00000004652a7825 */ /* 0x000fe200078e0218 */
[----:B------:R-:W3:Y:S03]  /*0ed0*/  LD.E R20, desc[UR8][R40.64] ;  /* 0x0000000828147980 */ /* 0x000ee6000c101900 */
[----:B------:R-:W-:Y:S01]  /*0ee0*/  IMAD.WIDE R34, R97, 0x4, R34 ;  /* 0x0000000461227825 */ /* 0x000fe200078e0222 */
[----:B------:R-:W3:Y:S04]  /*0ef0*/  LD.E R114, desc[UR8][R42.64] ;  /* 0x000000082a727980 */ /* 0x000ee8000c101900 */
[----:B------:R-:W3:Y:S01]  /*0f00*/  LD.E R21, desc[UR8][R34.64] ;  /* 0x0000000822157980 */ /* 0x000ee2000c101900 */
[----:B------:R-:W-:-:S04]  /*0f10*/  IMAD.WIDE R28, R54, 0x4, R24 ;  /* 0x00000004361c7825 */ /* 0x000fc800078e0218 */
[--C-:B------:R-:W-:Y:S01]  /*0f20*/  IMAD.WIDE R30, R101, 0x4, R10.reuse ;  /* 0x00000004651e7825 */ /* 0x100fe200078e020a */
[----:B------:R-:W3:Y:S04]  /*0f30*/  LD.E R115, desc[UR8][R28.64] ;  /* 0x000000081c737980 */ /* 0x000ee8000c101900 */
[----:B------:R3:W3:Y:S01]  /*0f40*/  LD.E R119, desc[UR8][R30.64] ;  /* 0x000000081e777980 */ /* 0x0006e2000c101900 */
[----:B------:R-:W-:-:S06]  /*0f50*/  IMAD.WIDE R120, R54, 0x4, R10 ;  /* 0x0000000436787825 */ /* 0x000fcc00078e020a */
[----:B------:R-:W3:Y:S01]  /*0f60*/  LD.E R120, desc[UR8][R120.64] ;  /* 0x0000000878787980 */ /* 0x000ee2000c101900 */
[----:B------:R-:W-:-:S04]  /*0f70*/  IADD3 R10, P0, PT, R4, 0x1e20, RZ ;  /* 0x00001e20040a7810 */ /* 0x000fc80007f1e0ff */
[----:B------:R-:W-:-:S03]  /*0f80*/  IADD3.X R11, PT, PT, RZ, R5, RZ, P0, !PT ;  /* 0x00000005ff0b7210 */ /* 0x000fc600007fe4ff */
[----:B------:R-:W-:-:S04]  /*0f90*/  IMAD.WIDE R74, R47, 0x4, R10 ;  /* 0x000000042f4a7825 */ /* 0x000fc800078e020a */
[----:B------:R-:W-:Y:S01]  /*0fa0*/  IMAD.WIDE R50, R2, 0x4, R10 ;  /* 0x0000000402327825 */ /* 0x000fe200078e020a */
[----:B------:R-:W3:Y:S04]  /*0fb0*/  LD.E R25, desc[UR8][R74.64] ;  /* 0x000000084a197980 */ /* 0x000ee8000c101900 */
[----:B------:R1:W3:Y:S01]  /*0fc0*/  LD.E R24, desc[UR8][R50.64] ;  /* 0x0000000832187980 */ /* 0x0002e2000c101900 */
[C---:B--2---:R-:W-:Y:S08]  /*0fd0*/  HMMA.1684.F32.TF32 R60, R56.reuse, R46, RZ ;  /* 0x0000002e383c723c */ /* 0x044ff000000850ff */
[C---:B----4-:R-:W-:Y:S08]  /*0fe0*/  HMMA.1684.F32.TF32 R36, R56.reuse, R76, RZ ;  /* 0x0000004c3824723c */ /* 0x050ff000000850ff */
[C---:B---3--:R-:W-:Y:S08]  /*0ff0*/  HMMA.1684.F32.TF32 R28, R56.reuse, R8, RZ ;  /* 0x00000008381c723c */ /* 0x048ff000000850ff */
[----:B------:R-:W-:Y:S08]  /*1000*/  HMMA.1684.F32.TF32 R56, R56, R7, RZ ;  /* 0x000000073838723c */ /* 0x000ff000000850ff */
[C---:B------:R-:W-:Y:S08]  /*1010*/  HMMA.1684.F32.TF32 R64, R52.reuse, R46, RZ ;  /* 0x0000002e3440723c */ /* 0x040ff000000850ff */
[C---:B------:R-:W-:Y:S08]  /*1020*/  HMMA.1684.F32.TF32 R40, R52.reuse, R76, RZ ;  /* 0x0000004c3428723c */ /* 0x040ff000000850ff */
[C---:B------:R-:W-:Y:S08]  /*1030*/  HMMA.1684.F32.TF32 R32, R52.reuse, R8, RZ ;  /* 0x000000083420723c */ /* 0x040ff000000850ff */
[----:B------:R-:W-:Y:S08]  /*1040*/  HMMA.1684.F32.TF32 R52, R52, R7, RZ ;  /* 0x000000073434723c */ /* 0x000ff000000850ff */
[C---:B------:R-:W-:Y:S08]  /*1050*/  HMMA.1684.F32.TF32 R60, R48.reuse, R22, R60 ;  /* 0x00000016303c723c */ /* 0x040ff0000008503c */
[C---:B------:R-:W-:Y:S08]  /*1060*/  HMMA.1684.F32.TF32 R36, R48.reuse, R9, R36 ;  /* 0x000000093024723c */ /* 0x040ff00000085024 */
[C---:B------:R-:W-:Y:S08]  /*1070*/  HMMA.1684.F32.TF32 R28, R48.reuse, R6, R28 ;  /* 0x00000006301c723c */ /* 0x040ff0000008501c */
[----:B------:R-:W-:Y:S08]  /*1080*/  HMMA.1684.F32.TF32 R56, R48, R23, R56 ;  /* 0x000000173038723c */ /* 0x000ff00000085038 */
[C---:B------:R-:W-:Y:S08]  /*1090*/  HMMA.1684.F32.TF32 R64, R44.reuse, R22, R64 ;  /* 0x000000162c40723c */ /* 0x040ff00000085040 */
[C---:B------:R-:W-:Y:S08]  /*10a0*/  HMMA.1684.F32.TF32 R40, R44.reuse, R9, R40 ;  /* 0x000000092c28723c */ /* 0x040ff00000085028 */
[C---:B------:R-:W-:Y:S08]  /*10b0*/  HMMA.1684.F32.TF32 R32, R44.reuse, R6, R32 ;  /* 0x000000062c20723c */ /* 0x040ff00000085020 */
[----:B------:R-:W-:Y:S08]  /*10c0*/  HMMA.1684.F32.TF32 R52, R44, R23, R52 ;  /* 0x000000172c34723c */ /* 0x000ff00000085034 */
[-C--:B------:R-:W-:Y:S08]  /*10d0*/  HMMA.1684.F32.TF32 R104, R72, R46.reuse, RZ ;  /* 0x0000002e4868723c */ /* 0x080ff000000850ff */
[----:B------:R-:W-:Y:S08]  /*10e0*/  HMMA.1684.F32.TF32 R44, R68, R46, RZ ;  /* 0x0000002e442c723c */ /* 0x000ff000000850ff */
[-C--:B-1----:R-:W-:Y:S08]  /*10f0*/  HMMA.1684.F32.TF32 R48, R72, R76.reuse, RZ ;  /* 0x0000004c4830723c */ /* 0x082ff000000850ff */
[----:B------:R-:W-:Y:S08]  /*1100*/  HMMA.1684.F32.TF32 R76, R68, R76, RZ ;  /* 0x0000004c444c723c */ /* 0x000ff000000850ff */
[C---:B------:R-:W-:Y:S08]  /*1110*/  HMMA.1684.F32.TF32 R60, R70.reuse, R98, R60 ;  /* 0x00000062463c723c */ /* 0x040ff0000008503c */
[C---:B------:R-:W-:Y:S08]  /*1120*/  HMMA.1684.F32.TF32 R36, R70.reuse, R99, R36 ;  /* 0x000000634624723c */ /* 0x040ff00000085024 */
[C---:B------:R-:W-:Y:S08]  /*1130*/  HMMA.1684.F32.TF32 R28, R70.reuse, R102, R28 ;  /* 0x00000066461c723c */ /* 0x040ff0000008501c */
[----:B------:R-:W-:Y:S08]  /*1140*/  HMMA.1684.F32.TF32 R56, R70, R103, R56 ;  /* 0x000000674638723c */ /* 0x000ff00000085038 */
[C---:B------:R-:W-:Y:S08]  /*1150*/  HMMA.1684.F32.TF32 R80, R68.reuse, R8, RZ ;  /* 0x000000084450723c */ /* 0x040ff000000850ff */
[----:B------:R-:W-:Y:S08]  /*1160*/  HMMA.1684.F32.TF32 R68, R68, R7, RZ ;  /* 0x000000074444723c */ /* 0x000ff000000850ff */
[----:B------:R-:W-:Y:S08]  /*1170*/  HMMA.1684.F32.TF32 R44, R88, R22, R44 ;  /* 0x00000016582c723c */ /* 0x000ff0000008502c */
[----:B------:R-:W-:Y:S08]  /*1180*/  HMMA.1684.F32.TF32 R84, R72, R8, RZ ;  /* 0x000000084854723c */ /* 0x000ff000000850ff */
[C---:B------:R-:W-:Y:S08]  /*1190*/  HMMA.1684.F32.TF32 R76, R88.reuse, R9, R76 ;  /* 0x00000009584c723c */ /* 0x040ff0000008504c */
[----:B------:R-:W-:Y:S08]  /*11a0*/  HMMA.1684.F32.TF32 R80, R88, R6, R80 ;  /* 0x000000065850723c */ /* 0x000ff00000085050 */
[----:B------:R-:W-:Y:S08]  /*11b0*/  HMMA.1684.F32.TF32 R72, R72, R7, RZ ;  /* 0x000000074848723c */ /* 0x000ff000000850ff */
[----:B------:R-:W-:Y:S08]  /*11c0*/  HMMA.1684.F32.TF32 R88, R88, R23, R68 ;  /* 0x000000175858723c */ /* 0x000ff00000085044 */
[----:B------:R-:W-:Y:S01]  /*11d0*/  HMMA.1684.F32.TF32 R44, R16, R98, R44 ;  /* 0x00000062102c723c */ /* 0x000fe2000008502c */
[----:B------:R-:W-:-:S07]  /*11e0*/  IADD3 R8, P0, PT, R108, 0xc200, RZ ;  /* 0x0000c2006c087810 */ /* 0x000fce0007f1e0ff */
[----:B------:R-:W-:Y:S01]  /*11f0*/  HMMA.1684.F32.TF32 R48, R18, R9, R48 ;  /* 0x000000091230723c */ /* 0x000fe20000085030 */
[----:B------:R-:W-:-:S07]  /*1200*/  IADD3.X R9, PT, PT, RZ, R109, RZ, P0, !PT ;  /* 0x0000006dff097210 */ /* 0x000fce00007fe4ff */
[----:B------:R-:W-:Y:S01]  /*1210*/  HMMA.1684.F32.TF32 R68, R18, R6, R84 ;  /* 0x000000061244723c */ /* 0x000fe20000085054 */
[----:B------:R-:W-:-:S04]  /*1220*/  IADD3 R6, P0, PT, R108, 0xc240, RZ ;  /* 0x0000c2406c067810 */ /* 0x000fc80007f1e0ff */
[----:B------:R-:W-:-:S03]  /*1230*/  IADD3.X R7, PT, PT, RZ, R109, RZ, P0, !PT ;  /* 0x0000006dff077210 */ /* 0x000fc600007fe4ff */
[C---:B------:R-:W-:Y:S08]  /*1240*/  HMMA.1684.F32.TF32 R104, R18.reuse, R22, R104 ;  /* 0x000000161268723c */ /* 0x040ff00000085068 */
[----:B------:R-:W-:Y:S01]  /*1250*/  HMMA.1684.F32.TF32 R72, R18, R23, R72 ;  /* 0x000000171248723c */ /* 0x000fe20000085048 */
[----:B------:R-:W-:-:S05]  /*1260*/  IMAD.WIDE R18, R3, 0x4, R8 ;  /* 0x0000000403127825 */ /* 0x000fca00078e0208 */
[----:B------:R1:W2:Y:S02]  /*1270*/  LD.E R111, desc[UR8][R18.64] ;  /* 0x00000008126f7980 */ /* 0x0002a4000c101900 */
[C---:B------:R-:W-:Y:S08]  /*1280*/  HMMA.1684.F32.TF32 R84, R16.reuse, R99, R76 ;  /* 0x000000631054723c */ /* 0x040ff0000008504c */
[----:B------:R-:W-:Y:S01]  /*1290*/  HMMA.1684.F32.TF32 R92, R16, R102, R80 ;  /* 0x00000066105c723c */ /* 0x000fe20000085050 */
[----:B-1----:R-:W-:-:S05]  /*12a0*/  IMAD.WIDE R18, R101, 0x4, R8 ;  /* 0x0000000465127825 */ /* 0x002fca00078e0208 */
[----:B------:R-:W3:Y:S02]  /*12b0*/  LD.E R121, desc[UR8][R18.64] ;  /* 0x0000000812797980 */ /* 0x000ee4000c101900 */
[----:B------:R-:W-:Y:S01]  /*12c0*/  HMMA.1684.F32.TF32 R88, R16, R103, R88 ;  /* 0x000000671058723c */ /* 0x000fe20000085058 */
[----:B------:R-:W-:-:S05]  /*12d0*/  IMAD.WIDE R16, R112, 0x4, R8 ;  /* 0x0000000470107825 */ /* 0x000fca00078e0208 */
[----:B------:R1:W4:Y:S02]  /*12e0*/  LD.E R118, desc[UR8][R16.64] ;  /* 0x0000000810767980 */ /* 0x000324000c101900 */
[----:B------:R-:W-:Y:S01]  /*12f0*/  HMMA.1684.F32.TF32 R76, R20, R114, R44 ;  /* 0x00000072144c723c */ /* 0x000fe2000008502c */
[----:B------:R-:W-:-:S04]  /*1300*/  VIADD R46, R3, 0x228 ;  /* 0x00000228032e7836 */ /* 0x000fc80000000000 */
[----:B------:R-:W-:-:S04]  /*1310*/  IMAD.WIDE R8, R46, 0x4, R8 ;  /* 0x000000042e087825 */ /* 0x000fc800078e0208 */
[--C-:B-1----:R-:W-:Y:S01]  /*1320*/  IMAD.WIDE R16, R3, 0x4, R6.reuse ;  /* 0x0000000403107825 */ /* 0x102fe200078e0206 */
[----:B------:R1:W3:Y:S04]  /*1330*/  LD.E R110, desc[UR8][R8.64] ;  /* 0x00000008086e7980 */ /* 0x0002e8000c101900 */
[----:B------:R1:W3:Y:S02]  /*1340*/  LD.E R117, desc[UR8][R16.64] ;  /* 0x0000000810757980 */ /* 0x0002e4000c101900 */
[----:B-1----:R-:W-:-:S04]  /*1350*/  IMAD.WIDE R8, R112, 0x4, R6 ;  /* 0x0000000470087825 */ /* 0x002fc800078e0206 */
[--C-:B------:R-:W-:Y:S01]  /*1360*/  IMAD.WIDE R16, R101, 0x4, R6.reuse ;  /* 0x0000000465107825 */ /* 0x100fe200078e0206 */
[C---:B------:R-:W-:Y:S01]  /*1370*/  HMMA.1684.F32.TF32 R80, R20.reuse, R115, R84 ;  /* 0x000000731450723c */ /* 0x040fe20000085054 */
[----:B------:R-:W3:Y:S02]  /*1380*/  LD.E R116, desc[UR8][R8.64] ;  /* 0x0000000808747980 */ /* 0x000ee4000c101900 */
[----:B------:R-:W-:Y:S02]  /*1390*/  IMAD.WIDE R6, R46, 0x4, R6 ;  /* 0x000000042e067825 */ /* 0x000fe400078e0206 */
[----:B------:R1:W3:Y:S03]  /*13a0*/  LD.E R125, desc[UR8][R16.64] ;  /* 0x00000008107d7980 */ /* 0x0002e6000c101900 */
[----:B------:R-:W-:Y:S01]  /*13b0*/  HMMA.1684.F32.TF32 R84, R20, R119, R92 ;  /* 0x000000771454723c */ /* 0x000fe2000008505c */
[----:B------:R1:W3:Y:S01]  /*13c0*/  LD.E R122, desc[UR8][R6.64] ;  /* 0x00000008067a7980 */ /* 0x0002e2000c101900 */
[----:B------:R-:W-:Y:S01]  /*13d0*/  IADD3 R94, PT, PT, R2, 0x4, RZ ;  /* 0x00000004025e7810 */ /* 0x000fe20007ffe0ff */
[----:B-1----:R-:W-:Y:S01]  /*13e0*/  IMAD.WIDE R16, R100, 0x4, R12 ;  /* 0x0000000464107825 */ /* 0x002fe200078e020c */
[----:B------:R-:W-:-:S03]  /*13f0*/  IADD3 R95, PT, PT, R2, 0x144, RZ ;  /* 0x00000144025f7810 */ /* 0x000fc60007ffe0ff */
[----:B------:R-:W-:Y:S01]  /*1400*/  IMAD.WIDE R12, R97, 0x4, R12 ;  /* 0x00000004610c7825 */ /* 0x000fe200078e020c */
[----:B------:R-:W-:Y:S01]  /*1410*/  IADD3 R6, P0, PT, R4, 0x40, RZ ;  /* 0x0000004004067810 */ /* 0x000fe20007f1e0ff */
[----:B------:R-:W2:Y:S04]  /*1420*/  LD.E R16, desc[UR8][R16.64] ;  /* 0x0000000810107980 */ /* 0x000ea8000c101900 */
[----:B------:R-:W-:Y:S01]  /*1430*/  IMAD.X R7, RZ, RZ, R5, P0 ;  /* 0x000000ffff077224 */ /* 0x000fe200000e0605 */
[----:B------:R-:W-:Y:S01]  /*1440*/  HMMA.1684.F32.TF32 R20, R20, R120, R88 ;  /* 0x000000781414723c */ /* 0x000fe20000085058 */
[----:B------:R1:W2:Y:S01]  /*1450*/  LD.E R17, desc[UR8][R12.64] ;  /* 0x000000080c117980 */ /* 0x0002a2000c101900 */
[C---:B------:R-:W-:Y:S01]  /*1460*/  IMAD.WIDE R8, R2.reuse, 0x4, R6 ;  /* 0x0000000402087825 */ /* 0x040fe200078e0206 */
[----:B------:R-:W-:-:S03]  /*1470*/  IADD3 R90, PT, PT, R2, 0x140, RZ ;  /* 0x00000140025a7810 */ /* 0x000fc60007ffe0ff */
[----:B-1----:R-:W-:-:S04]  /*1480*/  IMAD.WIDE R12, R94, 0x4, R14 ;  /* 0x000000045e0c7825 */ /* 0x002fc800078e020e */
[----:B------:R-:W-:Y:S02]  /*1490*/  IMAD.WIDE R14, R95, 0x4, R14 ;  /* 0x000000045f0e7825 */ /* 0x000fe400078e020e */
[----:B------:R-:W3:Y:S04]  /*14a0*/  LD.E R12, desc[UR8][R12.64] ;  /* 0x000000080c0c7980 */ /* 0x000ee8000c101900 */
[----:B------:R-:W3:Y:S04]  /*14b0*/  LD.E R13, desc[UR8][R14.64] ;  /* 0x000000080e0d7980 */ /* 0x000ee8000c101900 */
[----:B------:R1:W4:Y:S02]  /*14c0*/  LD.E R14, desc[UR8][R8.64] ;  /* 0x00000008080e7980 */ /* 0x000324000c101900 */
[----:B-1----:R-:W-:-:S05]  /*14d0*/  IMAD.WIDE R8, R90, 0x4, R6 ;  /* 0x000000045a087825 */ /* 0x002fca00078e0206 */
[----:B------:R-:W4:Y:S01]  /*14e0*/  LD.E R15, desc[UR8][R8.64] ;  /* 0x00000008080f7980 */ /* 0x000f22000c101900 */
[----:B------:R-:W-:Y:S01]  /*14f0*/  MOV R47, R96 ;  /* 0x00000060002f7202 */ /* 0x000fe20000000f00 */
[----:B------:R-:W-:-:S04]  /*1500*/  IMAD.WIDE R96, R94, 0x4, R6 ;  /* 0x000000045e607825 */ /* 0x000fc800078e0206 */
[----:B------:R-:W-:Y:S02]  /*1510*/  IMAD.WIDE R6, R95, 0x4, R6 ;  /* 0x000000045f067825 */ /* 0x000fe400078e0206 */
[----:B------:R-:W3:Y:S02]  /*1520*/  LD.E R96, desc[UR8][R96.64] ;  /* 0x0000000860607980 */ /* 0x000ee4000c101900 */
[----:B------:R-:W-:-:S04]  /*1530*/  IMAD.WIDE R100, R94, 0x4, R10 ;  /* 0x000000045e647825 */ /* 0x000fc800078e020a */
[----:B------:R-:W-:Y:S02]  /*1540*/  IMAD.WIDE R10, R95, 0x4, R10 ;  /* 0x000000045f0a7825 */ /* 0x000fe400078e020a */
[----:B------:R-:W3:Y:S04]  /*1550*/  LD.E R100, desc[UR8][R100.64] ;  /* 0x0000000864647980 */ /* 0x000ee8000c101900 */
[----:B------:R1:W3:Y:S04]  /*1560*/  LD.E R97, desc[UR8][R6.64] ;  /* 0x0000000806617980 */ /* 0x0002e8000c101900 */
[----:B------:R-:W3:Y:S01]  /*1570*/  LD.E R101, desc[UR8][R10.64] ;  /* 0x000000080a657980 */ /* 0x000ee2000c101900 */
[----:B-1----:R-:W-:-:S04]  /*1580*/  IADD3 R6, P0, PT, R4, 0xa40, RZ ;  /* 0x00000a4004067810 */ /* 0x002fc80007f1e0ff */
[----:B------:R-:W-:-:S03]  /*1590*/  IADD3.X R7, PT, PT, RZ, R5, RZ, P0, !PT ;  /* 0x00000005ff077210 */ /* 0x000fc600007fe4ff */
[----:B------:R-:W-:-:S04]  /*15a0*/  IMAD.WIDE R112, R2, 0x4, R6 ;  /* 0x0000000402707825 */ /* 0x000fc800078e0206 */
[----:B------:R-:W-:Y:S02]  /*15b0*/  IMAD.WIDE R8, R90, 0x4, R6 ;  /* 0x000000045a087825 */ /* 0x000fe400078e0206 */
[----:B------:R-:W3:Y:S04]  /*15c0*/  LD.E R112, desc[UR8][R112.64] ;  /* 0x0000000870707980 */ /* 0x000ee8000c101900 */
[----:B------:R1:W3:Y:S01]  /*15d0*/  LD.E R113, desc[UR8][R8.64] ;  /* 0x0000000808717980 */ /* 0x0002e2000c101900 */
[----:B------:R-:W-:Y:S01]  /*15e0*/  HMMA.1684.F32.TF32 R64, R26, R98, R64 ;  /* 0x000000621a40723c */ /* 0x000fe20000085040 */
[----:B-1----:R-:W-:-:S07]  /*15f0*/  IADD3 R8, P0, PT, R4, 0x1440, RZ ;  /* 0x0000144004087810 */ /* 0x002fce0007f1e0ff */
[----:B------:R-:W-:Y:S01]  /*1600*/  HMMA.1684.F32.TF32 R40, R26, R99, R40 ;  /* 0x000000631a28723c */ /* 0x000fe20000085028 */
[----:B------:R-:W-:-:S07]  /*1610*/  IADD3.X R9, PT, PT, RZ, R5, RZ, P0, !PT ;  /* 0x00000005ff097210 */ /* 0x000fce00007fe4ff */
[----:B------:R-:W-:Y:S01]  /*1620*/  HMMA.1684.F32.TF32 R32, R26, R102, R32 ;  /* 0x000000661a20723c */ /* 0x000fe20000085020 */
[----:B------:R-:W-:-:S07]  /*1630*/  IMAD.WIDE R44, R2, 0x4, R8 ;  /* 0x00000004022c7825 */ /* 0x000fce00078e0208 */
[----:B------:R-:W-:Y:S08]  /*1640*/  HMMA.1684.F32.TF32 R52, R26, R103, R52 ;  /* 0x000000671a34723c */ /* 0x000ff00000085034 */
[C---:B------:R-:W-:Y:S08]  /*1650*/  HMMA.1684.F32.TF32 R104, R24.reuse, R98, R104 ;  /* 0x000000621868723c */ /* 0x040ff00000085068 */
[C---:B------:R-:W-:Y:S08]  /*1660*/  HMMA.1684.F32.TF32 R48, R24.reuse, R99, R48 ;  /* 0x000000631830723c */ /* 0x040ff00000085030 */
[C---:B------:R-:W-:Y:S01]  /*1670*/  HMMA.1684.F32.TF32 R68, R24.reuse, R102, R68 ;  /* 0x000000661844723c */ /* 0x040fe20000085044 */
[----:B------:R-:W-:Y:S01]  /*1680*/  IMAD.WIDE R10, R90, 0x4, R8 ;  /* 0x000000045a0a7825 */ /* 0x000fe200078e0208 */
[----:B------:R-:W3:Y:S06]  /*1690*/  LD.E R44, desc[UR8][R44.64] ;  /* 0x000000082c2c7980 */ /* 0x000eec000c101900 */
[----:B------:R-:W-:Y:S01]  /*16a0*/  HMMA.1684.F32.TF32 R24, R24, R103, R72 ;  /* 0x000000671818723c */ /* 0x000fe20000085048 */
[----:B------:R1:W3:Y:S01]  /*16b0*/  LD.E R45, desc[UR8][R10.64] ;  /* 0x000000080a2d7980 */ /* 0x0002e2000c101900 */
[----:B------:R-:W-:-:S02]  /*16c0*/  IADD3 R92, PT, PT, R3, 0x8, RZ ;  /* 0x00000008035c7810 */ /* 0x000fc40007ffe0ff */
[----:B------:R-:W-:-:S04]  /*16d0*/  IADD3 R93, PT, PT, R3, 0x220, RZ ;  /* 0x00000220035d7810 */ /* 0x000fc80007ffe0ff */
[C---:B--2---:R-:W-:Y:S08]  /*16e0*/  HMMA.1684.F32.TF32 R60, R16.reuse, R114, R60 ;  /* 0x00000072103c723c */ /* 0x044ff0000008503c */
[C---:B------:R-:W-:Y:S08]  /*16f0*/  HMMA.1684.F32.TF32 R36, R16.reuse, R115, R36 ;  /* 0x000000731024723c */ /* 0x040ff00000085024 */
[C---:B------:R-:W-:Y:S08]  /*1700*/  HMMA.1684.F32.TF32 R28, R16.reuse, R119, R28 ;  /* 0x00000077101c723c */ /* 0x040ff0000008501c */
[----:B------:R-:W-:Y:S08]  /*1710*/  HMMA.1684.F32.TF32 R16, R16, R120, R56 ;  /* 0x000000781010723c */ /* 0x000ff00000085038 */
[C---:B----4-:R-:W-:Y:S08]  /*1720*/  HMMA.1684.F32.TF32 R76, R14.reuse, R111, R76 ;  /* 0x0000006f0e4c723c */ /* 0x050ff0000008504c */
[C---:B------:R-:W-:Y:S08]  /*1730*/  HMMA.1684.F32.TF32 R80, R14.reuse, R118, R80 ;  /* 0x000000760e50723c */ /* 0x040ff00000085050 */
[C---:B---3--:R-:W-:Y:S08]  /*1740*/  HMMA.1684.F32.TF32 R84, R14.reuse, R117, R84 ;  /* 0x000000750e54723c */ /* 0x048ff00000085054 */
[----:B------:R-:W-:Y:S08]  /*1750*/  HMMA.1684.F32.TF32 R20, R14, R116, R20 ;  /* 0x000000740e14723c */ /* 0x000ff00000085014 */
[C---:B------:R-:W-:Y:S08]  /*1760*/  HMMA.1684.F32.TF32 R76, R96.reuse, R121, R76 ;  /* 0x00000079604c723c */ /* 0x040ff0000008504c */
[C---:B------:R-:W-:Y:S08]  /*1770*/  HMMA.1684.F32.TF32 R80, R96.reuse, R110, R80 ;  /* 0x0000006e6050723c */ /* 0x040ff00000085050 */
[C---:B------:R-:W-:Y:S08]  /*1780*/  HMMA.1684.F32.TF32 R84, R96.reuse, R125, R84 ;  /* 0x0000007d6054723c */ /* 0x040ff00000085054 */
[----:B------:R-:W-:Y:S01]  /*1790*/  HMMA.1684.F32.TF32 R96, R96, R122, R20 ;  /* 0x0000007a6060723c */ /* 0x000fe20000085014 */
[----:B------:R-:W-:-:S07]  /*17a0*/  IADD3 R20, P0, PT, R108, 0xd300, RZ ;  /* 0x0000d3006c147810 */ /* 0x000fce0007f1e0ff */
[----:B------:R-:W-:Y:S01]  /*17b0*/  HMMA.1684.F32.TF32 R104, R100, R114, R104 ;  /* 0x000000726468723c */ /* 0x000fe20000085068 */
[----:B------:R-:W-:-:S07]  /*17c0*/  IMAD.X R21, RZ, RZ, R109, P0 ;  /* 0x000000ffff157224 */ /* 0x000fce00000e066d */
[----:B------:R-:W-:Y:S01]  /*17d0*/  HMMA.1684.F32.TF32 R48, R100, R115, R48 ;  /* 0x000000736430723c */ /* 0x000fe20000085030 */
[----:B------:R-:W-:-:S07]  /*17e0*/  IMAD.WIDE R22, R3, 0x4, R20 ;  /* 0x0000000403167825 */ /* 0x000fce00078e0214 */
[----:B------:R-:W-:Y:S01]  /*17f0*/  HMMA.1684.F32.TF32 R68, R100, R119, R68 ;  /* 0x000000776444723c */ /* 0x000fe20000085044 */
[----:B-1----:R-:W-:-:S07]  /*1800*/  IMAD.WIDE R10, R92, 0x4, R20 ;  /* 0x000000045c0a7825 */ /* 0x002fce00078e0214 */
[----:B------:R-:W-:Y:S01]  /*1810*/  HMMA.1684.F32.TF32 R100, R100, R120, R24 ;  /* 0x000000786464723c */ /* 0x000fe20000085018 */
[----:B------:R-:W-:-:S04]  /*1820*/  IADD3 R24, P1, PT, R108, 0xd340, RZ ;  /* 0x0000d3406c187810 */ /* 0x000fc80007f3e0ff */
[----:B------:R-:W-:-:S03]  /*1830*/  IADD3.X R25, PT, PT, RZ, R109, RZ, P1, !PT ;  /* 0x0000006dff197210 */ /* 0x000fc60000ffe4ff */
[----:B------:R-:W-:Y:S02]  /*1840*/  IMAD.WIDE R26, R3, 0x4, R24 ;  /* 0x00000004031a7825 */ /* 0x000fe400078e0218 */
[----:B------:R-:W2:Y:S01]  /*1850*/  LD.E R3, desc[UR8][R22.64] ;  /* 0x0000000816037980 */ /* 0x000ea2000c101900 */
[C---:B------:R-:W-:Y:S01]  /*1860*/  HMMA.1684.F32.TF32 R64, R12.reuse, R114, R64 ;  /* 0x000000720c40723c */ /* 0x040fe20000085040 */
[C---:B------:R-:W-:Y:S02]  /*1870*/  IMAD.WIDE R74, R93.reuse, 0x4, R20 ;  /* 0x000000045d4a7825 */ /* 0x040fe400078e0214 */
[----:B------:R1:W3:Y:S05]  /*1880*/  LD.E R22, desc[UR8][R10.64] ;  /* 0x000000080a167980 */ /* 0x0002ea000c101900 */
[C---:B------:R-:W-:Y:S01]  /*1890*/  HMMA.1684.F32.TF32 R40, R12.reuse, R115, R40 ;  /* 0x000000730c28723c */ /* 0x040fe20000085028 */
[--C-:B------:R-:W-:Y:S01]  /*18a0*/  IMAD.WIDE R58, R92, 0x4, R24.reuse ;  /* 0x000000045c3a7825 */ /* 0x100fe200078e0218 */
[----:B------:R-:W4:Y:S06]  /*18b0*/  LD.E R74, desc[UR8][R74.64] ;  /* 0x000000084a4a7980 */ /* 0x000f2c000c101900 */
[----:B------:R-:W-:Y:S01]  /*18c0*/  HMMA.1684.F32.TF32 R32, R12, R119, R32 ;  /* 0x000000770c20723c */ /* 0x000fe20000085020 */
[----:B-1----:R-:W-:Y:S01]  /*18d0*/  IADD3 R10, P0, PT, R4, 0x1e40, RZ ;  /* 0x00001e40040a7810 */ /* 0x002fe20007f1e0ff */
[----:B------:R-:W-:Y:S01]  /*18e0*/  IMAD.WIDE R108, R93, 0x4, R24 ;  /* 0x000000045d6c7825 */ /* 0x000fe200078e0218 */
[----:B------:R-:W4:Y:S02]  /*18f0*/  LD.E R23, desc[UR8][R26.64] ;  /* 0x000000081a177980 */ /* 0x000f24000c101900 */
[----:B------:R-:W-:-:S03]  /*1900*/  IADD3.X R11, PT, PT, RZ, R5, RZ, P0, !PT ;  /* 0x00000005ff0b7210 */ /* 0x000fc600007fe4ff */
[C---:B------:R-:W-:Y:S01]  /*1910*/  HMMA.1684.F32.TF32 R60, R112.reuse, R111, R60 ;  /* 0x0000006f703c723c */ /* 0x040fe2000008503c */
[----:B------:R-:W-:Y:S01]  /*1920*/  IMAD.WIDE R92, R94, 0x4, R6 ;  /* 0x000000045e5c7825 */ /* 0x000fe200078e0206 */
[----:B------:R-:W4:Y:S06]  /*1930*/  LD.E R108, desc[UR8][R108.64] ;  /* 0x000000086c6c7980 */ /* 0x000f2c000c101900 */
[C---:B------:R-:W-:Y:S08]  /*1940*/  HMMA.1684.F32.TF32 R36, R112.reuse, R118, R36 ;  /* 0x000000767024723c */ /* 0x040ff00000085024 */
[----:B------:R-:W-:Y:S01]  /*1950*/  HMMA.1684.F32.TF32 R28, R112, R117, R28 ;  /* 0x00000075701c723c */ /* 0x000fe2000008501c */
[----:B------:R-:W-:Y:S01]  /*1960*/  IMAD.WIDE R20, R46, 0x4, R20 ;  /* 0x000000042e147825 */ /* 0x000fe200078e0214 */
[----:B------:R-:W2:Y:S03]  /*1970*/  LD.E R92, desc[UR8][R92.64] ;  /* 0x000000085c5c7980 */ /* 0x000ea6000c101900 */
[----:B------:R-:W-:Y:S01]  /*1980*/  IMAD.MOV.U32 R91, RZ, RZ, R47 ;  /* 0x000000ffff5b7224 */ /* 0x000fe200078e002f */
[----:B------:R-:W4:Y:S02]  /*1990*/  LD.E R75, desc[UR8][R20.64] ;  /* 0x00000008144b7980 */ /* 0x000f24000c101900 */
[----:B------:R-:W-:Y:S01]  /*19a0*/  HMMA.1684.F32.TF32 R12, R12, R120, R52 ;  /* 0x000000780c0c723c */ /* 0x000fe20000085034 */
[--C-:B------:R-:W-:Y:S01]  /*19b0*/  IMAD.WIDE R52, R94, 0x4, R8.reuse ;  /* 0x000000045e347825 */ /* 0x100fe200078e0208 */
[----:B------:R-:W4:Y:S03]  /*19c0*/  LD.E R58, desc[UR8][R58.64] ;  /* 0x000000083a3a7980 */ /* 0x000f26000c101900 */
[----:B------:R-:W-:-:S02]  /*19d0*/  IMAD.WIDE R8, R95, 0x4, R8 ;  /* 0x000000045f087825 */ /* 0x000fc400078e0208 */
[----:B------:R-:W3:Y:S01]  /*19e0*/  LD.E R52, desc[UR8][R52.64] ;  /* 0x0000000834347980 */ /* 0x000ee2000c101900 */
[----:B------:R-:W-:Y:S01]  /*19f0*/  HMMA.1684.F32.TF32 R112, R112, R116, R16 ;  /* 0x000000747070723c */ /* 0x000fe20000085010 */
[----:B------:R-:W-:-:S04]  /*1a00*/  IMAD.WIDE R16, R95, 0x4, R6 ;  /* 0x000000045f107825 */ /* 0x000fc800078e0206 */
[--C-:B------:R-:W-:Y:S01]  /*1a10*/  IMAD.WIDE R6, R2, 0x4, R10.reuse ;  /* 0x0000000402067825 */ /* 0x100fe200078e020a */
[----:B------:R-:W2:Y:S04]  /*1a20*/  LD.E R93, desc[UR8][R16.64] ;  /* 0x00000008105d7980 */ /* 0x000ea8000c101900 */
[----:B------:R1:W3:Y:S04]  /*1a30*/  LD.E R53, desc[UR8][R8.64] ;  /* 0x0000000808357980 */ /* 0x0002e8000c101900 */
[----:B------:R-:W4:Y:S01]  /*1a40*/  LD.E R6, desc[UR8][R6.64] ;  /* 0x0000000806067980 */ /* 0x000f22000c101900 */
[----:B-1----:R-:W-:-:S05]  /*1a50*/  IMAD.WIDE R8, R90, 0x4, R10 ;  /* 0x000000045a087825 */ /* 0x002fca00078e020a */
[----:B------:R-:W4:Y:S01]  /*1a60*/  LD.E R7, desc[UR8][R8.64] ;  /* 0x0000000808077980 */ /* 0x000f22000c101900 */
[----:B------:R-:W-:-:S05]  /*1a70*/  IMAD.WIDE R24, R46, 0x4, R24 ;  /* 0x000000042e187825 */ /* 0x000fca00078e0218 */
[----:B------:R1:W3:Y:S01]  /*1a80*/  LD.E R109, desc[UR8][R24.64] ;  /* 0x00000008186d7980 */ /* 0x0002e2000c101900 */
[----:B------:R-:W-:-:S04]  /*1a90*/  IMAD.WIDE R16, R95, 0x4, R10 ;  /* 0x000000045f107825 */ /* 0x000fc800078e020a */
[----:B-1----:R-:W-:-:S06]  /*1aa0*/  IMAD.WIDE R24, R94, 0x4, R10 ;  /* 0x000000045e187825 */ /* 0x002fcc00078e020a */
[----:B------:R-:W3:Y:S04]  /*1ab0*/  LD.E R24, desc[UR8][R24.64] ;  /* 0x0000000818187980 */ /* 0x000ee8000c101900 */
[----:B------:R1:W3:Y:S01]  /*1ac0*/  LD.E R25, desc[UR8][R16.64] ;  /* 0x0000000810197980 */ /* 0x0002e2000c101900 */
[C---:B------:R-:W-:Y:S02]  /*1ad0*/  IADD3 R10, P0, PT, R4.reuse, 0x60, RZ ;  /* 0x00000060040a7810 */ /* 0x040fe40007f1e0ff */
[C---:B------:R-:W-:Y:S02]  /*1ae0*/  IADD3 R18, P1, PT, R4.reuse, 0x1460, RZ ;  /* 0x0000146004127810 */ /* 0x040fe40007f3e0ff */
[----:B------:R-:W-:Y:S02]  /*1af0*/  IADD3.X R11, PT, PT, RZ, R5, RZ, P0, !PT ;  /* 0x00000005ff0b7210 */ /* 0x000fe400007fe4ff */
[----:B------:R-:W-:-:S02]  /*1b00*/  IADD3 R20, P0, PT, R4, 0xa60, RZ ;  /* 0x00000a6004147810 */ /* 0x000fc40007f1e0ff */
[----:B------:R-:W-:Y:S01]  /*1b10*/  IADD3 R26, P2, PT, R4, 0x1e60, RZ ;  /* 0x00001e60041a7810 */ /* 0x000fe20007f5e0ff */
[----:B-1----:R-:W-:Y:S01]  /*1b20*/  IMAD.WIDE R16, R2, 0x4, R10 ;  /* 0x0000000402107825 */ /* 0x002fe200078e020a */
[-C--:B------:R-:W-:Y:S02]  /*1b30*/  IADD3.X R21, PT, PT, RZ, R5.reuse, RZ, P0, !PT ;  /* 0x00000005ff157210 */ /* 0x080fe400007fe4ff */
[----:B------:R-:W-:Y:S01]  /*1b40*/  IADD3.X R27, PT, PT, RZ, R5, RZ, P2, !PT ;  /* 0x00000005ff1b7210 */ /* 0x000fe200017fe4ff */
[----:B------:R-:W-:Y:S02]  /*1b50*/  IMAD.X R19, RZ, RZ, R5, P1 ;  /* 0x000000ffff137224 */ /* 0x000fe400008e0605 */
[----:B------:R-:W-:Y:S01]  /*1b60*/  IMAD.WIDE R4, R90, 0x4, R10 ;  /* 0x000000045a047825 */ /* 0x000fe200078e020a */
[C---:B------:R-:W-:Y:S01]  /*1b70*/  HMMA.1684.F32.TF32 R64, R44.reuse, R111, R64 ;  /* 0x0000006f2c40723c */ /* 0x040fe20000085040 */
[----:B------:R-:W3:Y:S07]  /*1b80*/  LD.E R16, desc[UR8][R16.64] ;  /* 0x0000000810107980 */ /* 0x000eee000c101900 */
[C---:B------:R-:W-:Y:S01]  /*1b90*/  HMMA.1684.F32.TF32 R40, R44.reuse, R118, R40 ;  /* 0x000000762c28723c */ /* 0x040fe20000085028 */
[----:B------:R1:W3:Y:S07]  /*1ba0*/  LD.E R17, desc[UR8][R4.64] ;  /* 0x0000000804117980 */ /* 0x0002ee000c101900 */
[----:B------:R-:W-:Y:S01]  /*1bb0*/  HMMA.1684.F32.TF32 R32, R44, R117, R32 ;  /* 0x000000752c20723c */ /* 0x000fe20000085020 */
[----:B------:R-:W-:-:S04]  /*1bc0*/  IMAD.WIDE R8, R2, 0x4, R18 ;  /* 0x0000000402087825 */ /* 0x000fc800078e0212 */
[--C-:B-1----:R-:W-:Y:S02]  /*1bd0*/  IMAD.WIDE R4, R90, 0x4, R20.reuse ;  /* 0x000000045a047825 */ /* 0x102fe400078e0214 */
[----:B------:R-:W3:Y:S01]  /*1be0*/  LD.E R8, desc[UR8][R8.64] ;  /* 0x0000000808087980 */ /* 0x000ee2000c101900 */
[----:B------:R-:W-:Y:S01]  /*1bf0*/  HMMA.1684.F32.TF32 R44, R44, R116, R12 ;  /* 0x000000742c2c723c */ /* 0x000fe2000008500c */
[----:B------:R-:W-:-:S06]  /*1c00*/  IMAD.WIDE R12, R2, 0x4, R20 ;  /* 0x00000004020c7825 */ /* 0x000fcc00078e0214 */
[----:B------:R-:W3:Y:S01]  /*1c10*/  LD.E R12, desc[UR8][R12.64] ;  /* 0x000000080c0c7980 */ /* 0x000ee2000c101900 */
[----:B------:R-:W-:-:S03]  /*1c20*/  IMAD.WIDE R14, R90, 0x4, R26 ;  /* 0x000000045a0e7825 */ /* 0x000fc600078e021a */
[----:B------:R1:W3:Y:S02]  /*1c30*/  LD.E R13, desc[UR8][R4.64] ;  /* 0x00000008040d7980 */ /* 0x0002e4000c101900 */
[----:B-1----:R-:W-:-:S05]  /*1c40*/  IMAD.WIDE R4, R90, 0x4, R18 ;  /* 0x000000045a047825 */ /* 0x002fca00078e0212 */
[----:B------:R1:W3:Y:S02]  /*1c50*/  LD.E R9, desc[UR8][R4.64] ;  /* 0x0000000804097980 */ /* 0x0002e4000c101900 */
[----:B-1----:R-:W-:-:S06]  /*1c60*/  IMAD.WIDE R4, R2, 0x4, R26 ;  /* 0x0000000402047825 */ /* 0x002fcc00078e021a */
[----:B------:R-:W3:Y:S01]  /*1c70*/  LD.E R4, desc[UR8][R4.64] ;  /* 0x0000000804047980 */ /* 0x000ee2000c101900 */
[----:B------:R-:W-:-:S03]  /*1c80*/  IMAD.WIDE R56, R94, 0x4, R20 ;  /* 0x000000045e387825 */ /* 0x000fc600078e0214 */
[----:B------:R-:W3:Y:S01]  /*1c90*/  LD.E R5, desc[UR8][R14.64] ;  /* 0x000000080e057980 */ /* 0x000ee2000c101900 */
[----:B------:R-:W-:-:S03]  /*1ca0*/  IMAD.WIDE R20, R95, 0x4, R20 ;  /* 0x000000045f147825 */ /* 0x000fc600078e0214 */
[----:B------:R-:W3:Y:S01]  /*1cb0*/  LD.E R56, desc[UR8][R56.64] ;  /* 0x0000000838387980 */ /* 0x000ee2000c101900 */
[----:B------:R-:W-:-:S04]  /*1cc0*/  IMAD.WIDE R88, R94, 0x4, R10 ;  /* 0x000000045e587825 */ /* 0x000fc800078e020a */
[----:B------:R-:W-:Y:S02]  /*1cd0*/  IMAD.WIDE R72, R94, 0x4, R26 ;  /* 0x000000045e487825 */ /* 0x000fe400078e021a */
[----:B------:R-:W3:Y:S04]  /*1ce0*/  LD.E R88, desc[UR8][R88.64] ;  /* 0x0000000858587980 */ /* 0x000ee8000c101900 */
[----:B------:R1:W3:Y:S01]  /*1cf0*/  LD.E R57, desc[UR8][R20.64] ;  /* 0x0000000814397980 */ /* 0x0002e2000c101900 */
[----:B------:R-:W-:-:S03]  /*1d00*/  IMAD.WIDE R10, R95, 0x4, R10 ;  /* 0x000000045f0a7825 */ /* 0x000fc600078e020a */
[----:B------:R-:W3:Y:S01]  /*1d10*/  LD.E R72, desc[UR8][R72.64] ;  /* 0x0000000848487980 */ /* 0x000ee2000c101900 */
[----:B------:R-:W-:-:S03]  /*1d20*/  IMAD.WIDE R26, R95, 0x4, R26 ;  /* 0x000000045f1a7825 */ /* 0x000fc600078e021a */
[----:B------:R-:W3:Y:S01]  /*1d30*/  LD.E R89, desc[UR8][R10.64] ;  /* 0x000000080a597980 */ /* 0x000ee2000c101900 */
[----:B-1----:R-:W-:-:S04]  /*1d40*/  IMAD.WIDE R20, R94, 0x4, R18 ;  /* 0x000000045e147825 */ /* 0x002fc800078e0212 */
[----:B------:R-:W-:Y:S01]  /*1d50*/  IMAD.WIDE R18, R95, 0x4, R18 ;  /* 0x000000045f127825 */ /* 0x000fe200078e0212 */
[----:B------:R1:W3:Y:S04]  /*1d60*/  LD.E R73, desc[UR8][R26.64] ;  /* 0x000000081a497980 */ /* 0x0002e8000c101900 */
[----:B------:R-:W3:Y:S04]  /*1d70*/  LD.E R20, desc[UR8][R20.64] ;  /* 0x0000000814147980 */ /* 0x000ee8000c101900 */
[----:B------:R1:W3:Y:S01]  /*1d80*/  LD.E R21, desc[UR8][R18.64] ;  /* 0x0000000812157980 */ /* 0x0002e2000c101900 */
[----:B------:R-:W-:-:S04]  /*1d90*/  DEPBAR.LE SB0, 0x1 ;  /* 0x000080400000791a */ /* 0x000fc80000000000 */
[----:B----4-:R-:W-:Y:S08]  /*1da0*/  HMMA.1684.F32.TF32 R48, R6, R118, R48 ;  /* 0x000000760630723c */ /* 0x010ff00000085030 */
[-C--:B--2---:R-:W-:Y:S08]  /*1db0*/  HMMA.1684.F32.TF32 R36, R92, R110.reuse, R36 ;  /* 0x0000006e5c24723c */ /* 0x084ff00000085024 */
[-C--:B---3--:R-:W-:Y:S08]  /*1dc0*/  HMMA.1684.F32.TF32 R40, R52, R110.reuse, R40 ;  /* 0x0000006e3428723c */ /* 0x088ff00000085028 */
[----:B------:R-:W-:Y:S01]  /*1dd0*/  HMMA.1684.F32.TF32 R48, R24, R110, R48 ;  /* 0x0000006e1830723c */ /* 0x000fe20000085030 */
[----:B------:R2:W5:Y:S07]  /*1de0*/  LDL.LU R110, [R1+0xc] ;  /* 0x00000c00016e7983 */ /* 0x00056e0000300800 */
[C---:B------:R-:W-:Y:S08]  /*1df0*/  HMMA.1684.F32.TF32 R104, R6.reuse, R111, R104 ;  /* 0x0000006f0668723c */ /* 0x040ff00000085068 */
[C---:B------:R-:W-:Y:S08]  /*1e00*/  HMMA.1684.F32.TF32 R68, R6.reuse, R117, R68 ;  /* 0x000000750644723c */ /* 0x040ff00000085044 */
[----:B------:R-:W-:Y:S08]  /*1e10*/  HMMA.1684.F32.TF32 R100, R6, R116, R100 ;  /* 0x000000740664723c */ /* 0x000ff00000085064 */
[C---:B------:R-:W-:Y:S08]  /*1e20*/  HMMA.1684.F32.TF32 R64, R52.reuse, R121, R64 ;  /* 0x000000793440723c */ /* 0x040ff00000085040 */
[C---:B------:R-:W-:Y:S08]  /*1e30*/  HMMA.1684.F32.TF32 R32, R52.reuse, R125, R32 ;  /* 0x0000007d3420723c */ /* 0x040ff00000085020 */
[----:B------:R-:W-:Y:S08]  /*1e40*/  HMMA.1684.F32.TF32 R52, R52, R122, R44 ;  /* 0x0000007a3434723c */ /* 0x000ff0000008502c */
[C---:B------:R-:W-:Y:S08]  /*1e50*/  HMMA.1684.F32.TF32 R60, R92.reuse, R121, R60 ;  /* 0x000000795c3c723c */ /* 0x040ff0000008503c */
[----:B------:R-:W-:Y:S08]  /*1e60*/  HMMA.1684.F32.TF32 R28, R92, R125, R28 ;  /* 0x0000007d5c1c723c */ /* 0x000ff0000008501c */
[C---:B------:R-:W-:Y:S08]  /*1e70*/  HMMA.1684.F32.TF32 R44, R24.reuse, R121, R104 ;  /* 0x00000079182c723c */ /* 0x040ff00000085068 */
[----:B------:R-:W-:Y:S08]  /*1e80*/  HMMA.1684.F32.TF32 R68, R24, R125, R68 ;  /* 0x0000007d1844723c */ /* 0x000ff00000085044 */
[-C--:B------:R-:W-:Y:S08]  /*1e90*/  HMMA.1684.F32.TF32 R92, R92, R122.reuse, R112 ;  /* 0x0000007a5c5c723c */ /* 0x080ff00000085070 */
[----:B-1----:R-:W-:Y:S08]  /*1ea0*/  HMMA.1684.F32.TF32 R24, R24, R122, R100 ;  /* 0x0000007a1818723c */ /* 0x002ff00000085064 */
[C---:B------:R-:W-:Y:S08]  /*1eb0*/  HMMA.1684.F32.TF32 R76, R16.reuse, R3, R76 ;  /* 0x00000003104c723c */ /* 0x040ff0000008504c */
[C---:B------:R-:W-:Y:S08]  /*1ec0*/  HMMA.1684.F32.TF32 R80, R16.reuse, R22, R80 ;  /* 0x000000161050723c */ /* 0x040ff00000085050 */
[----:B------:R-:W-:Y:S08]  /*1ed0*/  HMMA.1684.F32.TF32 R84, R16, R23, R84 ;  /* 0x000000171054723c */ /* 0x000ff00000085054 */
        /* <DEDUP_REMOVED lines=9> */
[-C--:B------:R-:W-:Y:S08]  /*1f70*/  HMMA.1684.F32.TF32 R16, R16, R58.reuse, R96 ;  /* 0x0000003a1010723c */ /* 0x080ff00000085060 */
[-C--:B------:R-:W-:Y:S08]  /*1f80*/  HMMA.1684.F32.TF32 R12, R12, R58.reuse, R92 ;  /* 0x0000003a0c0c723c */ /* 0x080ff0000008505c */
[-C--:B------:R-:W-:Y:S08]  /*1f90*/  HMMA.1684.F32.TF32 R8, R8, R58.reuse, R52 ;  /* 0x0000003a0808723c */ /* 0x080ff00000085034 */
[----:B------:R-:W-:Y:S01]  /*1fa0*/  HMMA.1684.F32.TF32 R4, R4, R58, R24 ;  /* 0x0000003a0404723c */ /* 0x000fe20000085018 */
[----:B------:R-:W-:Y:S01]  /*1fb0*/  UIADD3 UR5, UPT, UPT, -UR6, 0x1, URZ ;  /* 0x0000000106057890 */ /* 0x000fe2000fffe1ff */
[----:B------:R-:W-:-:S03]  /*1fc0*/  MOV R119, R91 ;  /* 0x0000005b00777202 */ /* 0x000fc60000000f00 */
[----:B------:R-:W-:-:S03]  /*1fd0*/  UISETP.NE.AND UP0, UPT, UR5, URZ, UPT ;  /* 0x000000ff0500728c */ /* 0x000fc6000bf05270 */
        /* <DEDUP_REMOVED lines=16> */
[----:B------:R-:W-:Y:S01]  /*20e0*/  LEA R113, R0, R119, 0x5 ;  /* 0x0000007700717211 */ /* 0x000fe200078e28ff */
[----:B------:R-:W-:Y:S06]  /*20f0*/  BAR.SYNC.DEFER_BLOCKING 0x0 ;  /* 0x0000000000007b1d */ /* 0x000fec0000010000 */
[----:B--2---:R-:W-:-:S12]  /*2100*/  BRA.U !UP0, `(.L_x_0) ;  /* 0x0000001908b47547 */ /* 0x004fd8000b800000 */
[----:B------:R-:W2:Y:S01]  /*2110*/  LDL.LU R119, [R1+0x4] ;  /* 0x0000040001777983 */ /* 0x000ea20000300800 */
[----:B------:R-:W-:Y:S01]  /*2120*/  MOV R111, 0x1 ;  /* 0x00000001006f7802 */ /* 0x000fe20000000f00 */
[----:B--2---:R-:W-:-:S07]  /*2130*/  VIADD R112, R119, 0x20 ;  /* 0x0000002077707836 */ /* 0x004fce0000000000 */
.L_x_3:
[----:B------:R-:W1:Y:S01]  /*2140*/  S2R R27, SR_CgaCtaId ;  /* 0x00000000001b7919 */ /* 0x000e620000008800 */
[----:B------:R-:W-:Y:S02]  /*2150*/  MOV R26, 0x400 ;  /* 0x00000400001a7802 */ /* 0x000fe40000000f00 */
[C---:B-----5:R-:W-:Y:S01]  /*2160*/  LOP3.LUT R4, R110.reuse, 0x20, RZ, 0xc0, !PT ;  /* 0x000000206e047812 */ /* 0x060fe200078ec0ff */
[----:B------:R-:W2:Y:S01]  /*2170*/  S2R R0, SR_SWINHI ;  /* 0x0000000000007919 */ /* 0x000ea20000002f00 */
[----:B------:R-:W-:Y:S02]  /*2180*/  LOP3.LUT R16, R111, 0x1, RZ, 0xc0, !PT ;  /* 0x000000016f107812 */ /* 0x000fe400078ec0ff */
[----:B------:R-:W-:Y:S01]  /*2190*/  LOP3.LUT R7, R110, 0x3ffc0, RZ, 0xc0, !PT ;  /* 0x0003ffc06e077812 */ /* 0x000fe200078ec0ff */
[----:B------:R-:W3:Y:S02]  /*21a0*/  S2R R6, SR_LANEID ;  /* 0x0000000000067919 */ /* 0x000ee40000000000 */
[----:B------:R-:W-:-:S02]  /*21b0*/  IMAD R5, R16, 0x1100, R4 ;  /* 0x0000110010057824 */ /* 0x000fc400078e0204 */
[----:B------:R-:W-:-:S04]  /*21c0*/  IMAD R7, R7, 0x28, RZ ;  /* 0x0000002807077824 */ /* 0x000fc800078e02ff */
[----:B------:R-:W-:Y:S01]  /*21d0*/  IMAD R7, R16, 0x1400, R7 ;  /* 0x0000140010077824 */ /* 0x000fe200078e0207 */
[----:B-1----:R-:W-:-:S04]  /*21e0*/  LEA R26, R27, R26, 0x18 ;  /* 0x0000001a1b1a7211 */ /* 0x002fc800078ec0ff */
[----:B------:R-:W-:Y:S02]  /*21f0*/  MOV R2, R26 ;  /* 0x0000001a00027202 */ /* 0x000fe40000000f00 */
[----:B--2---:R-:W-:Y:S02]  /*2200*/  MOV R3, R0 ;  /* 0x0000000000037202 */ /* 0x004fe40000000f00 */
[----:B---3--:R-:W-:Y:S01]  /*2210*/  SHF.R.U32.HI R0, RZ, 0x2, R6 ;  /* 0x00000002ff007819 */ /* 0x008fe20000011606 */
[--C-:B------:R-:W-:Y:S01]  /*2220*/  IMAD.WIDE.U32 R4, R5, 0x4, R2.reuse ;  /* 0x0000000405047825 */ /* 0x100fe200078e0002 */
[----:B------:R-:W-:Y:S02]  /*2230*/  LOP3.LUT R9, R6, 0x3, RZ, 0xc0, !PT ;  /* 0x0000000306097812 */ /* 0x000fe400078ec0ff */
[----:B------:R-:W-:Y:S01]  /*2240*/  IADD3 R6, PT, PT, R111, 0x2, RZ ;  /* 0x000000026f067810 */ /* 0x000fe20007ffe0ff */
[----:B------:R-:W-:Y:S01]  /*2250*/  IMAD.WIDE.U32 R2, R7, 0x4, R2 ;  /* 0x0000000407027825 */ /* 0x000fe200078e0002 */
[----:B------:R-:W-:-:S02]  /*2260*/  IADD3 R98, P1, PT, R4, 0xa000, RZ ;  /* 0x0000a00004627810 */ /* 0x000fc40007f3e0ff */
[----:B------:R-:W-:Y:S01]  /*2270*/  ISETP.GE.AND P0, PT, R6, UR6, PT ;  /* 0x0000000606007c0c */ /* 0x000fe2000bf06270 */
[----:B------:R-:W-:Y:S01]  /*2280*/  IMAD R96, R9, 0x88, R0 ;  /* 0x0000008809607824 */ /* 0x000fe200078e0200 */
[----:B------:R-:W-:Y:S01]  /*2290*/  IADD3 R100, P2, PT, R4, 0xa040, RZ ;  /* 0x0000a04004647810 */ /* 0x000fe20007f5e0ff */
[----:B------:R-:W-:Y:S01]  /*22a0*/  IMAD R0, R0, 0x28, R9 ;  /* 0x0000002800007824 */ /* 0x000fe200078e0209 */
[----:B------:R-:W-:Y:S02]  /*22b0*/  IADD3.X R99, PT, PT, RZ, R5, RZ, P1, !PT ;  /* 0x00000005ff637210 */ /* 0x000fe40000ffe4ff */
[C---:B------:R-:W-:Y:S01]  /*22c0*/  IADD3 R114, PT, PT, R96.reuse, 0x8, RZ ;  /* 0x0000000860727810 */ /* 0x040fe20007ffe0ff */
[----:B------:R-:W-:Y:S02]  /*22d0*/  IMAD.X R101, RZ, RZ, R5, P2 ;  /* 0x000000ffff657224 */ /* 0x000fe400010e0605 */
[----:B------:R-:W-:-:S04]  /*22e0*/  IMAD.WIDE R18, R96, 0x4, R98 ;  /* 0x0000000460127825 */ /* 0x000fc800078e0262 */
[----:B------:R-:W-:-:S04]  /*22f0*/  IMAD.WIDE R14, R114, 0x4, R98 ;  /* 0x00000004720e7825 */ /* 0x000fc800078e0262 */
[----:B------:R-:W-:Y:S01]  /*2300*/  IMAD.WIDE R12, R96, 0x4, R100 ;  /* 0x00000004600c7825 */ /* 0x000fe200078e0264 */
[----:B------:R-:W-:Y:S06]  /*2310*/  @P0 BRA `(.L_x_2) ;  /* 0x00000000005c0947 */ /* 0x000fec0003800000 */
[----:B------:R-:W-:-:S13]  /*2320*/  ISETP.GT.U32.AND P1, PT, R110, 0x7f, PT ;  /* 0x0000007f6e00780c */ /* 0x000fda0003f24070 */
[----:B------:R-:W1:Y:S02]  /*2330*/  @!P1 LDC.64 R8, c[0x0][0x388] ;  /* 0x0000e200ff089b82 */ /* 0x000e640000000a00 */
[----:B-1----:R-:W-:-:S06]  /*2340*/  @!P1 IMAD.WIDE R8, R113, 0x4, R8 ;  /* 0x0000000471089825 */ /* 0x002fcc00078e0208 */
[----:B------:R-:W2:Y:S01]  /*2350*/  @!P1 LDG.E.128.CONSTANT R8, desc[UR8][R8.64] ;  /* 0x0000000808089981 */ /* 0x000ea2000c1e9d00 */
[----:B------:R-:W-:Y:S02]  /*2360*/  ISETP.GT.U32.AND P0, PT, R110, 0xff, PT ;  /* 0x000000ff6e00780c */ /* 0x000fe40003f04070 */
[----:B------:R-:W-:-:S11]  /*2370*/  LOP3.LUT R24, R16, 0x1, RZ, 0x3c, !PT ;  /* 0x0000000110187812 */ /* 0x000fd600078e3cff */
[----:B------:R-:W1:Y:S01]  /*2380*/  @!P0 S2R R25, SR_SWINHI ;  /* 0x0000000000198919 */ /* 0x000e620000002f00 */
[----:B------:R-:W3:Y:S01]  /*2390*/  @!P0 LDC.64 R6, c[0x0][0x380] ;  /* 0x0000e000ff068b82 */ /* 0x000ee20000000a00 */
[----:B------:R-:W-:Y:S02]  /*23a0*/  @!P0 MOV R16, R26 ;  /* 0x0000001a00108202 */ /* 0x000fe40000000f00 */
[----:B-1----:R-:W-:Y:S01]  /*23b0*/  @!P0 MOV R17, R25 ;  /* 0x0000001900118202 */ /* 0x002fe20000000f00 */
[C---:B------:R-:W-:Y:S02]  /*23c0*/  @!P0 IMAD R25, R24.reuse, 0x1400, R123 ;  /* 0x0000140018198824 */ /* 0x040fe400078e027b */
[----:B------:R-:W-:Y:S02]  /*23d0*/  @!P1 IMAD R24, R24, 0x1100, R124 ;  /* 0x0000110018189824 */ /* 0x000fe400078e027c */
[----:B------:R-:W-:Y:S01]  /*23e0*/  @!P0 IMAD.WIDE.U32 R16, R25, 0x4, R16 ;  /* 0x0000000419108825 */ /* 0x000fe200078e0010 */
[----:B------:R-:W-:-:S02]  /*23f0*/  @!P0 IADD3 R25, PT, PT, R112, 0x40, RZ ;  /* 0x0000004070198810 */ /* 0x000fc40007ffe0ff */
[----:B------:R-:W-:Y:S02]  /*2400*/  @!P1 LEA R24, R24, R26, 0x2 ;  /* 0x0000001a18189211 */ /* 0x000fe400078e10ff */
[----:B------:R-:W-:Y:S01]  /*2410*/  @!P0 MOV R17, R16 ;  /* 0x0000001000118202 */ /* 0x000fe20000000f00 */
[----:B---3--:R-:W-:-:S05]  /*2420*/  @!P0 IMAD.WIDE R6, R25, 0x4, R6 ;  /* 0x0000000419068825 */ /* 0x008fca00078e0206 */
[----:B------:R-:W-:Y:S01]  /*2430*/  @!PT LDS RZ, [RZ] ;  /* 0x00000000fffff984 */ /* 0x000fe20000000800 */
[----:B------:R-:W-:Y:S01]  /*2440*/  @!PT LDS RZ, [RZ] ;  /* 0x00000000fffff984 */ /* 0x000fe20000000800 */
[----:B------:R-:W-:Y:S01]  /*2450*/  @!PT LDS RZ, [RZ] ;  /* 0x00000000fffff984 */ /* 0x000fe20000000800 */
[----:B------:R1:W-:Y:S04]  /*2460*/  @!P0 LDGSTS.E.BYPASS.128 [R17], desc[UR8][R6.64] ;  /* 0x0000000006118fae */ /* 0x0003e8000b981808 */
[----:B--2---:R1:W-:Y:S04]  /*2470*/  @!P1 STS.128 [R24+0xa000], R8 ;  /* 0x00a0000818009388 */ /* 0x0043e80000000c00 */
[----:B------:R-:W0:Y:S02]  /*2480*/  LDGDEPBAR ;  /* 0x00000000000079af */ /* 0x000e240000000000 */
.L_x_2:
[C---:B-1----:R-:W-:Y:S01]  /*2490*/  IADD3 R6, P0, PT, R2.reuse, 0xa00, RZ ;  /* 0x00000a0002067810 */ /* 0x042fe20007f1e0ff */
[----:B------:R1:W2:Y:S03]  /*24a0*/  LD.E R16, desc[UR8][R12.64] ;  /* 0x000000080c107980 */ /* 0x0002a6000c101900 */
[-C--:B------:R-:W-:Y:S01]  /*24b0*/  IADD3.X R7, PT, PT, RZ, R3.reuse, RZ, P0, !PT ;  /* 0x00000003ff077210 */ /* 0x080fe200007fe4ff */
[----:B------:R3:W4:Y:S01]  /*24c0*/  LD.E R9, desc[UR8][R14.64] ;  /* 0x000000080e097980 */ /* 0x000722000c101900 */
[----:B------:R-:W-:Y:S01]  /*24d0*/  IADD3 R10, P0, PT, R2, 0x1400, RZ ;  /* 0x00001400020a7810 */ /* 0x000fe20007f1e0ff */
[----:B------:R-:W-:Y:S02]  /*24e0*/  VIADD R116, R0, 0x140 ;  /* 0x0000014000747836 */ /* 0x000fe40000000000 */
[----:B------:R-:W5:Y:S01]  /*24f0*/  LD.E R8, desc[UR8][R18.64] ;  /* 0x0000000812087980 */ /* 0x000f62000c101900 */
[----:B------:R-:W-:-:S02]  /*2500*/  IADD3.X R11, PT, PT, RZ, R3, RZ, P0, !PT ;  /* 0x00000003ff0b7210 */ /* 0x000fc400007fe4ff */
[----:B-1----:R-:W-:Y:S01]  /*2510*/  IADD3 R12, P0, PT, R2, 0x1e00, RZ ;  /* 0x00001e00020c7810 */ /* 0x002fe20007f1e0ff */
[----:B---3--:R-:W-:-:S03]  /*2520*/  IMAD.WIDE R14, R116, 0x4, R6 ;  /* 0x00000004740e7825 */ /* 0x008fc600078e0206 */
[----:B------:R-:W-:Y:S01]  /*2530*/  IADD3.X R13, PT, PT, RZ, R3, RZ, P0, !PT ;  /* 0x00000003ff0d7210 */ /* 0x000fe200007fe4ff */
[--C-:B------:R-:W-:Y:S01]  /*2540*/  IMAD.WIDE R52, R0, 0x4, R10.reuse ;  /* 0x0000000400347825 */ /* 0x100fe200078e020a */
[----:B------:R1:W3:Y:S03]  /*2550*/  LD.E R19, desc[UR8][R14.64] ;  /* 0x000000080e137980 */ /* 0x0002e6000c101900 */
[----:B------:R-:W-:Y:S02]  /*2560*/  IMAD.WIDE R24, R116, 0x4, R10 ;  /* 0x0000000474187825 */ /* 0x000fe400078e020a */
[----:B------:R-:W5:Y:S02]  /*2570*/  LD.E R52, desc[UR8][R52.64] ;  /* 0x0000000834347980 */ /* 0x000f64000c101900 */
[----:B------:R-:W-:-:S04]  /*2580*/  IMAD.WIDE R102, R114, 0x4, R100 ;  /* 0x0000000472667825 */ /* 0x000fc800078e0264 */
[C---:B------:R-:W-:Y:S01]  /*2590*/  IMAD.WIDE R94, R0.reuse, 0x4, R6 ;  /* 0x00000004005e7825 */ /* 0x040fe200078e0206 */
[----:B------:R-:W2:Y:S03]  /*25a0*/  LD.E R17, desc[UR8][R102.64] ;  /* 0x0000000866117980 */ /* 0x000ea6000c101900 */
[C---:B-1----:R-:W-:Y:S01]  /*25b0*/  IMAD.WIDE R14, R0.reuse, 0x4, R12 ;  /* 0x00000004000e7825 */ /* 0x042fe200078e020c */
[----:B------:R1:W5:Y:S03]  /*25c0*/  LD.E R53, desc[UR8][R24.64] ;  /* 0x0000000818357980 */ /* 0x000366000c101900 */
[--C-:B------:R-:W-:Y:S01]  /*25d0*/  IMAD.WIDE R54, R0, 0x4, R2.reuse ;  /* 0x0000000400367825 */ /* 0x100fe200078e0202 */
[----:B------:R1:W3:Y:S03]  /*25e0*/  LD.E R18, desc[UR8][R94.64] ;  /* 0x000000085e127980 */ /* 0x0002e6000c101900 */
[C---:B------:R-:W-:Y:S01]  /*25f0*/  IMAD.WIDE R92, R116.reuse, 0x4, R2 ;  /* 0x00000004745c7825 */ /* 0x040fe200078e0202 */
[----:B------:R-:W2:Y:S03]  /*2600*/  LD.E R14, desc[UR8][R14.64] ;  /* 0x000000080e0e7980 */ /* 0x000ea6000c101900 */
[----:B-1----:R-:W-:Y:S01]  /*2610*/  IMAD.WIDE R24, R116, 0x4, R12 ;  /* 0x0000000474187825 */ /* 0x002fe200078e020c */
[----:B------:R-:W2:Y:S04]  /*2620*/  LD.E R26, desc[UR8][R54.64] ;  /* 0x00000008361a7980 */ /* 0x000ea8000c101900 */
[----:B------:R1:W2:Y:S04]  /*2630*/  LD.E R27, desc[UR8][R92.64] ;  /* 0x000000085c1b7980 */ /* 0x0002a8000c101900 */
[----:B------:R1:W2:Y:S01]  /*2640*/  LD.E R15, desc[UR8][R24.64] ;  /* 0x00000008180f7980 */ /* 0x0002a2000c101900 */
[----:B------:R-:W-:-:S02]  /*2650*/  IADD3 R117, PT, PT, R0, 0x4, RZ ;  /* 0x0000000400757810 */ /* 0x000fc40007ffe0ff */
[----:B------:R-:W-:Y:S01]  /*2660*/  IADD3 R118, PT, PT, R0, 0x144, RZ ;  /* 0x0000014400767810 */ /* 0x000fe20007ffe0ff */
[----:B------:R-:W-:Y:S01]  /*2670*/  VIADD R105, R96, 0x220 ;  /* 0x0000022060697836 */ /* 0x000fe20000000000 */
[----:B------:R-:W-:Y:S02]  /*2680*/  IADD3 R94, P0, PT, R4, 0xb100, RZ ;  /* 0x0000b100045e7810 */ /* 0x000fe40007f1e0ff */
[----:B------:R-:W-:Y:S01]  /*2690*/  IADD3 R115, PT, PT, R96, 0x228, RZ ;  /* 0x0000022860737810 */ /* 0x000fe20007ffe0ff */
[----:B-1----:R-:W-:-:S04]  /*26a0*/  IMAD.WIDE R92, R118, 0x4, R2 ;  /* 0x00000004765c7825 */ /* 0x002fc800078e0202 */
[----:B------:R-:W-:-:S04]  /*26b0*/  IMAD.WIDE R24, R117, 0x4, R2 ;  /* 0x0000000475187825 */ /* 0x000fc800078e0202 */
[----:B------:R-:W-:Y:S02]  /*26c0*/  IMAD.WIDE R54, R105, 0x4, R98 ;  /* 0x0000000469367825 */ /* 0x000fe400078e0262 */
[----:B------:R-:W2:Y:S02]  /*26d0*/  LD.E R24, desc[UR8][R24.64] ;  /* 0x0000000818187980 */ /* 0x000ea4000c101900 */
[----:B------:R-:W-:Y:S02]  /*26e0*/  IMAD.X R95, RZ, RZ, R5, P0 ;  /* 0x000000ffff5f7224 */ /* 0x000fe400000e0605 */
[----:B------:R-:W-:Y:S01]  /*26f0*/  IMAD.WIDE R98, R115, 0x4, R98 ;  /* 0x0000000473627825 */ /* 0x000fe200078e0262 */
[----:B------:R1:W2:Y:S04]  /*2700*/  LD.E R97, desc[UR8][R54.64] ;  /* 0x0000000836617980 */ /* 0x0002a8000c101900 */
[----:B------:R1:W2:Y:S01]  /*2710*/  LD.E R25, desc[UR8][R92.64] ;  /* 0x000000085c197980 */ /* 0x0002a2000c101900 */
[----:B------:R-:W-:-:S03]  /*2720*/  IMAD.WIDE R102, R96, 0x4, R94 ;  /* 0x0000000460667825 */ /* 0x000fc600078e025e */
[----:B------:R-:W2:Y:S01]  /*2730*/  LD.E R98, desc[UR8][R98.64] ;  /* 0x0000000862627980 */ /* 0x000ea2000c101900 */
[----:B-1----:R-:W-:-:S03]  /*2740*/  IMAD.WIDE R54, R105, 0x4, R100 ;  /* 0x0000000469367825 */ /* 0x002fc600078e0264 */
[----:B------:R-:W2:Y:S01]  /*2750*/  LD.E R102, desc[UR8][R102.64] ;  /* 0x0000000866667980 */ /* 0x000ea2000c101900 */
[----:B------:R-:W-:-:S04]  /*2760*/  IADD3 R92, P0, PT, R4, 0xb140, RZ ;  /* 0x0000b140045c7810 */ /* 0x000fc80007f1e0ff */
[----:B------:R-:W-:Y:S01]  /*2770*/  IADD3.X R93, PT, PT, RZ, R5, RZ, P0, !PT ;  /* 0x00000005ff5d7210 */ /* 0x000fe200007fe4ff */
[----:B------:R-:W2:Y:S01]  /*2780*/  LD.E R99, desc[UR8][R54.64] ;  /* 0x0000000836637980 */ /* 0x000ea2000c101900 */
[----:B------:R-:W-:-:S06]  /*2790*/  IMAD.WIDE R100, R115, 0x4, R100 ;  /* 0x0000000473647825 */ /* 0x000fcc00078e0264 */
[----:B------:R-:W2:Y:S01]  /*27a0*/  LD.E R100, desc[UR8][R100.64] ;  /* 0x0000000864647980 */ /* 0x000ea2000c101900 */
[-C--:B-----5:R-:W-:Y:S08]  /*27b0*/  HMMA.1684.F32.TF32 R64, R52, R8.reuse, R64 ;  /* 0x000000083440723c */ /* 0x0a0ff00000085040 */
[C---:B---3--:R-:W-:Y:S08]  /*27c0*/  HMMA.1684.F32.TF32 R60, R18.reuse, R8, R60 ;  /* 0x00000008123c723c */ /* 0x048ff0000008503c */
[C---:B----4-:R-:W-:Y:S08]  /*27d0*/  HMMA.1684.F32.TF32 R36, R18.reuse, R9, R36 ;  /* 0x000000091224723c */ /* 0x050ff00000085024 */
[C---:B--2---:R-:W-:Y:S08]  /*27e0*/  HMMA.1684.F32.TF32 R28, R18.reuse, R16, R28 ;  /* 0x00000010121c723c */ /* 0x044ff0000008501c */
[----:B------:R-:W-:Y:S01]  /*27f0*/  HMMA.1684.F32.TF32 R56, R18, R17, R56 ;  /* 0x000000111238723c */ /* 0x000fe20000085038 */
[----:B------:R-:W-:-:S05]  /*2800*/  IMAD.WIDE R18, R114, 0x4, R94 ;  /* 0x0000000472127825 */ /* 0x000fca00078e025e */
[----:B------:R1:W2:Y:S02]  /*2810*/  LD.E R104, desc[UR8][R18.64] ;  /* 0x0000000812687980 */ /* 0x0002a4000c101900 */
[C---:B------:R-:W-:Y:S08]  /*2820*/  HMMA.1684.F32.TF32 R76, R26.reuse, R8, R76 ;  /* 0x000000081a4c723c */ /* 0x040ff0000008504c */
[----:B------:R-:W-:Y:S01]  /*2830*/  HMMA.1684.F32.TF32 R80, R26, R9, R80 ;  /* 0x000000091a50723c */ /* 0x000fe20000085050 */
[----:B-1----:R-:W-:-:S07]  /*2840*/  IMAD.WIDE R18, R117, 0x4, R10 ;  /* 0x0000000475127825 */ /* 0x002fce00078e020a */
[----:B------:R-:W-:Y:S08]  /*2850*/  HMMA.1684.F32.TF32 R40, R52, R9, R40 ;  /* 0x000000093428723c */ /* 0x000ff00000085028 */
[C---:B------:R-:W-:Y:S08]  /*2860*/  HMMA.1684.F32.TF32 R44, R14.reuse, R8, R44 ;  /* 0x000000080e2c723c */ /* 0x040ff0000008502c */
[----:B------:R-:W-:Y:S01]  /*2870*/  HMMA.1684.F32.TF32 R48, R14, R9, R48 ;  /* 0x000000090e30723c */ /* 0x000fe20000085030 */
[----:B------:R-:W-:-:S04]  /*2880*/  IMAD.WIDE R8, R117, 0x4, R6 ;  /* 0x0000000475087825 */ /* 0x000fc800078e0206 */
[----:B------:R-:W-:Y:S02]  /*2890*/  IMAD.WIDE R6, R118, 0x4, R6 ;  /* 0x0000000476067825 */ /* 0x000fe400078e0206 */
[----:B------:R-:W3:Y:S01]  /*28a0*/  LD.E R8, desc[UR8][R8.64] ;  /* 0x0000000808087980 */ /* 0x000ee2000c101900 */
[C---:B------:R-:W-:Y:S08]  /*28b0*/  HMMA.1684.F32.TF32 R32, R52.reuse, R16, R32 ;  /* 0x000000103420723c */ /* 0x040ff00000085020 */
[----:B------:R-:W-:Y:S01]  /*28c0*/  HMMA.1684.F32.TF32 R52, R52, R17, R20 ;  /* 0x000000113434723c */ /* 0x000fe20000085014 */
[----:B------:R-:W-:Y:S01]  /*28d0*/  IMAD.WIDE R20, R96, 0x4, R92 ;  /* 0x0000000460147825 */ /* 0x000fe200078e025c */
[----:B------:R-:W3:Y:S04]  /*28e0*/  LD.E R9, desc[UR8][R6.64] ;  /* 0x0000000806097980 */ /* 0x000ee8000c101900 */
[----:B------:R1:W4:Y:S04]  /*28f0*/  LD.E R103, desc[UR8][R20.64] ;  /* 0x0000000814677980 */ /* 0x000328000c101900 */
[----:B------:R5:W2:Y:S01]  /*2900*/  LD.E R6, desc[UR8][R18.64] ;  /* 0x0000000812067980 */ /* 0x000aa2000c101900 */
[----:B-1----:R-:W-:Y:S01]  /*2910*/  IMAD.WIDE R20, R118, 0x4, R10 ;  /* 0x0000000476147825 */ /* 0x002fe200078e020a */
[----:B------:R-:W-:Y:S01]  /*2920*/  IADD3 R10, P0, PT, R2, 0x20, RZ ;  /* 0x00000020020a7810 */ /* 0x000fe20007f1e0ff */
[C---:B------:R-:W-:Y:S02]  /*2930*/  HMMA.1684.F32.TF32 R84, R26.reuse, R16, R84 ;  /* 0x000000101a54723c */ /* 0x040fe40000085054 */
[----:B-----5:R-:W-:Y:S01]  /*2940*/  IMAD.WIDE R18, R114, 0x4, R92 ;  /* 0x0000000472127825 */ /* 0x020fe200078e025c */
[----:B------:R-:W-:Y:S01]  /*2950*/  IADD3.X R11, PT, PT, RZ, R3, RZ, P0, !PT ;  /* 0x00000003ff0b7210 */ /* 0x000fe200007fe4ff */
[----:B------:R-:W2:Y:S04]  /*2960*/  LD.E R7, desc[UR8][R20.64] ;  /* 0x0000000814077980 */ /* 0x000ea8000c101900 */
[----:B------:R-:W-:Y:S01]  /*2970*/  HMMA.1684.F32.TF32 R88, R26, R17, R88 ;  /* 0x000000111a58723c */ /* 0x000fe20000085058 */
[--C-:B------:R-:W-:Y:S01]  /*2980*/  IMAD.WIDE R22, R117, 0x4, R12.reuse ;  /* 0x0000000475167825 */ /* 0x100fe200078e020c */
[----:B------:R1:W5:Y:S03]  /*2990*/  LD.E R101, desc[UR8][R18.64] ;  /* 0x0000000812657980 */ /* 0x000366000c101900 */
[----:B------:R-:W-:-:S02]  /*29a0*/  IMAD.WIDE R26, R118, 0x4, R12 ;  /* 0x00000004761a7825 */ /* 0x000fc400078e020c */
[----:B------:R1:W4:Y:S04]  /*29b0*/  LD.E R12, desc[UR8][R22.64] ;  /* 0x00000008160c7980 */ /* 0x000328000c101900 */
[----:B------:R-:W4:Y:S01]  /*29c0*/  LD.E R13, desc[UR8][R26.64] ;  /* 0x000000081a0d7980 */ /* 0x000f22000c101900 */
[----:B-1----:R-:W-:-:S04]  /*29d0*/  IADD3 R18, P0, PT, R2, 0xa20, RZ ;  /* 0x00000a2002127810 */ /* 0x002fc80007f1e0ff */
[----:B------:R-:W-:Y:S01]  /*29e0*/  IADD3.X R19, PT, PT, RZ, R3, RZ, P0, !PT ;  /* 0x00000003ff137210 */ /* 0x000fe200007fe4ff */
[C---:B------:R-:W-:Y:S01]  /*29f0*/  IMAD.WIDE R22, R0.reuse, 0x4, R10 ;  /* 0x0000000400167825 */ /* 0x040fe200078e020a */
[C---:B------:R-:W-:Y:S03]  /*2a00*/  HMMA.1684.F32.TF32 R68, R14.reuse, R16, R68 ;  /* 0x000000100e44723c */ /* 0x040fe60000085044 */
[----:B------:R-:W-:Y:S02]  /*2a10*/  IMAD.WIDE R20, R0, 0x4, R18 ;  /* 0x0000000400147825 */ /* 0x000fe400078e0212 */
[----:B------:R-:W5:Y:S03]  /*2a20*/  LD.E R22, desc[UR8][R22.64] ;  /* 0x0000000816167980 */ /* 0x000f66000c101900 */
[----:B------:R-:W-:Y:S01]  /*2a30*/  HMMA.1684.F32.TF32 R72, R14, R17, R72 ;  /* 0x000000110e48723c */ /* 0x000fe20000085048 */
[C---:B------:R-:W-:Y:S01]  /*2a40*/  IMAD.WIDE R14, R116.reuse, 0x4, R10 ;  /* 0x00000004740e7825 */ /* 0x040fe200078e020a */
[----:B------:R-:W5:Y:S03]  /*2a50*/  LD.E R20, desc[UR8][R20.64] ;  /* 0x0000000814147980 */ /* 0x000f66000c101900 */
[----:B------:R-:W-:Y:S01]  /*2a60*/  IMAD.WIDE R16, R116, 0x4, R18 ;  /* 0x0000000474107825 */ /* 0x000fe200078e0212 */
[----:B------:R1:W5:Y:S04]  /*2a70*/  LD.E R23, desc[UR8][R14.64] ;  /* 0x000000080e177980 */ /* 0x000368000c101900 */
[----:B------:R1:W5:Y:S02]  /*2a80*/  LD.E R21, desc[UR8][R16.64] ;  /* 0x0000000810157980 */ /* 0x000364000c101900 */
[----:B-1----:R-:W-:-:S05]  /*2a90*/  IADD3 R14, P0, PT, R2, 0x1420, RZ ;  /* 0x00001420020e7810 */ /* 0x002fca0007f1e0ff */
[----:B------:R-:W-:Y:S02]  /*2aa0*/  IMAD.X R15, RZ, RZ, R3, P0 ;  /* 0x000000ffff0f7224 */ /* 0x000fe400000e0603 */
[----:B------:R-:W-:-:S04]  /*2ab0*/  IMAD.WIDE R16, R0, 0x4, R14 ;  /* 0x0000000400107825 */ /* 0x000fc800078e020e */
[----:B------:R-:W-:Y:S02]  /*2ac0*/  IMAD.WIDE R26, R116, 0x4, R14 ;  /* 0x00000004741a7825 */ /* 0x000fe400078e020e */
[----:B------:R-:W5:Y:S04]  /*2ad0*/  LD.E R16, desc[UR8][R16.64] ;  /* 0x0000000810107980 */ /* 0x000f68000c101900 */
[----:B------:R1:W5:Y:S01]  /*2ae0*/  LD.E R17, desc[UR8][R26.64] ;  /* 0x000000081a117980 */ /* 0x000362000c101900 */
[C---:B------:R-:W-:Y:S08]  /*2af0*/  HMMA.1684.F32.TF32 R76, R24.reuse, R97, R76 ;  /* 0x00000061184c723c */ /* 0x040ff0000008504c */
[----:B------:R-:W-:Y:S01]  /*2b00*/  HMMA.1684.F32.TF32 R80, R24, R98, R80 ;  /* 0x000000621850723c */ /* 0x000fe20000085050 */
[----:B-1----:R-:W-:-:S07]  /*2b10*/  IADD3 R26, P0, PT, R2, 0x1e20, RZ ;  /* 0x00001e20021a7810 */ /* 0x002fce0007f1e0ff */
[C---:B------:R-:W-:Y:S08]  /*2b20*/  HMMA.1684.F32.TF32 R84, R24.reuse, R99, R84 ;  /* 0x000000631854723c */ /* 0x040ff00000085054 */
[----:B------:R-:W-:Y:S01]  /*2b30*/  HMMA.1684.F32.TF32 R88, R24, R100, R88 ;  /* 0x000000641858723c */ /* 0x000fe20000085058 */
[----:B------:R-:W-:-:S03]  /*2b40*/  IADD3.X R27, PT, PT, RZ, R3, RZ, P0, !PT ;  /* 0x00000003ff1b7210 */ /* 0x000fc600007fe4ff */
[----:B------:R-:W-:-:S04]  /*2b50*/  IMAD.WIDE R24, R0, 0x4, R26 ;  /* 0x0000000400187825 */ /* 0x000fc800078e021a */
[----:B------:R-:W-:Y:S02]  /*2b60*/  IMAD.WIDE R106, R116, 0x4, R26 ;  /* 0x00000004746a7825 */ /* 0x000fe400078e021a */
[----:B------:R-:W5:Y:S04]  /*2b70*/  LD.E R24, desc[UR8][R24.64] ;  /* 0x0000000818187980 */ /* 0x000f68000c101900 */
[----:B------:R-:W5:Y:S01]  /*2b80*/  LD.E R25, desc[UR8][R106.64] ;  /* 0x000000086a197980 */ /* 0x000f62000c101900 */
[C---:B---3--:R-:W-:Y:S08]  /*2b90*/  HMMA.1684.F32.TF32 R60, R8.reuse, R97, R60 ;  /* 0x00000061083c723c */ /* 0x048ff0000008503c */
[C---:B------:R-:W-:Y:S08]  /*2ba0*/  HMMA.1684.F32.TF32 R36, R8.reuse, R98, R36 ;  /* 0x000000620824723c */ /* 0x040ff00000085024 */
[C---:B------:R-:W-:Y:S08]  /*2bb0*/  HMMA.1684.F32.TF32 R28, R8.reuse, R99, R28 ;  /* 0x00000063081c723c */ /* 0x040ff0000008501c */
[----:B------:R-:W-:Y:S01]  /*2bc0*/  HMMA.1684.F32.TF32 R56, R8, R100, R56 ;  /* 0x000000640838723c */ /* 0x000fe20000085038 */
[----:B------:R-:W-:-:S07]  /*2bd0*/  IMAD.WIDE R8, R115, 0x4, R92 ;  /* 0x0000000473087825 */ /* 0x000fce00078e025c */
[C---:B----4-:R-:W-:Y:S08]  /*2be0*/  HMMA.1684.F32.TF32 R44, R12.reuse, R97, R44 ;  /* 0x000000610c2c723c */ /* 0x050ff0000008502c */
[C---:B------:R-:W-:Y:S08]  /*2bf0*/  HMMA.1684.F32.TF32 R48, R12.reuse, R98, R48 ;  /* 0x000000620c30723c */ /* 0x040ff00000085030 */
[C---:B------:R-:W-:Y:S08]  /*2c00*/  HMMA.1684.F32.TF32 R68, R12.reuse, R99, R68 ;  /* 0x000000630c44723c */ /* 0x040ff00000085044 */
[----:B------:R-:W-:Y:S01]  /*2c10*/  HMMA.1684.F32.TF32 R72, R12, R100, R72 ;  /* 0x000000640c48723c */ /* 0x000fe20000085048 */
[----:B------:R-:W-:-:S02]  /*2c20*/  IMAD.WIDE R12, R105, 0x4, R92 ;  /* 0x00000004690c7825 */ /* 0x000fc400078e025c */
[----:B------:R-:W3:Y:S04]  /*2c30*/  LD.E R92, desc[UR8][R8.64] ;  /* 0x00000008085c7980 */ /* 0x000ee8000c101900 */
[----:B------:R1:W4:Y:S01]  /*2c40*/  LD.E R93, desc[UR8][R12.64] ;  /* 0x000000080c5d7980 */ /* 0x000322000c101900 */
[C---:B--2---:R-:W-:Y:S08]  /*2c50*/  HMMA.1684.F32.TF32 R64, R6.reuse, R97, R64 ;  /* 0x000000610640723c */ /* 0x044ff00000085040 */
[----:B------:R-:W-:Y:S01]  /*2c60*/  HMMA.1684.F32.TF32 R40, R6, R98, R40 ;  /* 0x000000620628723c */ /* 0x000fe20000085028 */
[----:B-1----:R-:W-:-:S07]  /*2c70*/  IMAD.WIDE R12, R118, 0x4, R10 ;  /* 0x00000004760c7825 */ /* 0x002fce00078e020a */
[C---:B------:R-:W-:Y:S08]  /*2c80*/  HMMA.1684.F32.TF32 R32, R6.reuse, R99, R32 ;  /* 0x000000630620723c */ /* 0x040ff00000085020 */
[----:B------:R-:W-:Y:S01]  /*2c90*/  HMMA.1684.F32.TF32 R52, R6, R100, R52 ;  /* 0x000000640634723c */ /* 0x000fe20000085034 */
[----:B------:R-:W-:-:S06]  /*2ca0*/  IMAD.WIDE R6, R117, 0x4, R10 ;  /* 0x0000000475067825 */ /* 0x000fcc00078e020a */
[----:B------:R-:W4:Y:S01]  /*2cb0*/  LD.E R6, desc[UR8][R6.64] ;  /* 0x0000000806067980 */ /* 0x000f22000c101900 */
[----:B-----5:R-:W-:Y:S01]  /*2cc0*/  HMMA.1684.F32.TF32 R76, R22, R102, R76 ;  /* 0x00000066164c723c */ /* 0x020fe2000008504c */
[----:B------:R-:W-:-:S07]  /*2cd0*/  IMAD.WIDE R10, R117, 0x4, R18 ;  /* 0x00000004750a7825 */ /* 0x000fce00078e0212 */
[----:B------:R-:W-:Y:S01]  /*2ce0*/  HMMA.1684.F32.TF32 R80, R22, R104, R80 ;  /* 0x000000681650723c */ /* 0x000fe20000085050 */
[----:B------:R1:W4:Y:S01]  /*2cf0*/  LD.E R7, desc[UR8][R12.64] ;  /* 0x000000080c077980 */ /* 0x000322000c101900 */
[----:B------:R-:W-:-:S03]  /*2d00*/  IMAD.WIDE R18, R118, 0x4, R18 ;  /* 0x0000000476127825 */ /* 0x000fc600078e0212 */
[----:B------:R-:W2:Y:S03]  /*2d10*/  LD.E R10, desc[UR8][R10.64] ;  /* 0x000000080a0a7980 */ /* 0x000ea6000c101900 */
[----:B------:R-:W-:Y:S01]  /*2d20*/  HMMA.1684.F32.TF32 R84, R22, R103, R84 ;  /* 0x000000671654723c */ /* 0x000fe20000085054 */
[----:B-1----:R-:W-:-:S07]  /*2d30*/  IMAD.WIDE R12, R117, 0x4, R26 ;  /* 0x00000004750c7825 */ /* 0x002fce00078e021a */
[----:B------:R-:W-:Y:S01]  /*2d40*/  HMMA.1684.F32.TF32 R88, R22, R101, R88 ;  /* 0x000000651658723c */ /* 0x000fe20000085058 */
[--C-:B------:R-:W-:Y:S01]  /*2d50*/  IMAD.WIDE R22, R105, 0x4, R94.reuse ;  /* 0x0000000469167825 */ /* 0x100fe200078e025e */
[----:B------:R-:W5:Y:S03]  /*2d60*/  LD.E R12, desc[UR8][R12.64] ;  /* 0x000000080c0c7980 */ /* 0x000f66000c101900 */
[----:B------:R-:W-:Y:S01]  /*2d70*/  IMAD.WIDE R94, R115, 0x4, R94 ;  /* 0x00000004735e7825 */ /* 0x000fe200078e025e */
[----:B------:R-:W2:Y:S02]  /*2d80*/  LD.E R11, desc[UR8][R18.64] ;  /* 0x00000008120b7980 */ /* 0x000ea4000c101900 */
[C---:B------:R-:W-:Y:S01]  /*2d90*/  HMMA.1684.F32.TF32 R60, R20.reuse, R102, R60 ;  /* 0x00000066143c723c */ /* 0x040fe2000008503c */
[C---:B------:R-:W-:Y:S01]  /*2da0*/  IMAD.WIDE R26, R118.reuse, 0x4, R26 ;  /* 0x00000004761a7825 */ /* 0x040fe200078e021a */
[----:B------:R-:W5:Y:S06]  /*2db0*/  LD.E R22, desc[UR8][R22.64] ;  /* 0x0000000816167980 */ /* 0x000f6c000c101900 */
[C---:B------:R-:W-:Y:S01]  /*2dc0*/  HMMA.1684.F32.TF32 R36, R20.reuse, R104, R36 ;  /* 0x000000681424723c */ /* 0x040fe20000085024 */
[--C-:B------:R-:W-:Y:S01]  /*2dd0*/  IMAD.WIDE R8, R117, 0x4, R14.reuse ;  /* 0x0000000475087825 */ /* 0x100fe200078e020e */
[----:B------:R-:W2:Y:S06]  /*2de0*/  LD.E R13, desc[UR8][R26.64] ;  /* 0x000000081a0d7980 */ /* 0x000eac000c101900 */
[----:B------:R-:W-:Y:S01]  /*2df0*/  HMMA.1684.F32.TF32 R28, R20, R103, R28 ;  /* 0x00000067141c723c */ /* 0x000fe2000008501c */
[----:B------:R1:W2:Y:S01]  /*2e00*/  LD.E R23, desc[UR8][R94.64] ;  /* 0x000000085e177980 */ /* 0x0002a2000c101900 */
[----:B------:R-:W-:-:S03]  /*2e10*/  IMAD.WIDE R14, R118, 0x4, R14 ;  /* 0x00000004760e7825 */ /* 0x000fc600078e020e */
[----:B------:R-:W2:Y:S03]  /*2e20*/  LD.E R8, desc[UR8][R8.64] ;  /* 0x0000000808087980 */ /* 0x000ea6000c101900 */
[----:B------:R-:W-:Y:S01]  /*2e30*/  HMMA.1684.F32.TF32 R56, R20, R101, R56 ;  /* 0x000000651438723c */ /* 0x000fe20000085038 */
[----:B------:R-:W-:Y:S02]  /*2e40*/  IADD3 R20, P0, PT, R2, 0x40, RZ ;  /* 0x0000004002147810 */ /* 0x000fe40007f1e0ff */
[C---:B-1----:R-:W-:Y:S02]  /*2e50*/  IADD3 R94, P1, PT, R4.reuse, 0xc200, RZ ;  /* 0x0000c200045e7810 */ /* 0x042fe40007f3e0ff */
[----:B------:R-:W-:Y:S02]  /*2e60*/  IADD3.X R21, PT, PT, RZ, R3, RZ, P0, !PT ;  /* 0x00000003ff157210 */ /* 0x000fe400007fe4ff */
[----:B------:R-:W-:Y:S01]  /*2e70*/  IADD3 R26, P0, PT, R4, 0xc240, RZ ;  /* 0x0000c240041a7810 */ /* 0x000fe20007f1e0ff */
[----:B------:R1:W2:Y:S01]  /*2e80*/  LD.E R9, desc[UR8][R14.64] ;  /* 0x000000080e097980 */ /* 0x0002a2000c101900 */
[----:B------:R-:W-:Y:S01]  /*2e90*/  IADD3.X R95, PT, PT, RZ, R5, RZ, P1, !PT ;  /* 0x00000005ff5f7210 */ /* 0x000fe20000ffe4ff */
[----:B------:R-:W-:-:S04]  /*2ea0*/  IMAD.WIDE R18, R0, 0x4, R20 ;  /* 0x0000000400127825 */ /* 0x000fc800078e0214 */
[----:B------:R-:W-:Y:S02]  /*2eb0*/  IMAD.X R27, RZ, RZ, R5, P0 ;  /* 0x000000ffff1b7224 */ /* 0x000fe400000e0605 */
[----:B------:R-:W2:Y:S01]  /*2ec0*/  LD.E R18, desc[UR8][R18.64] ;  /* 0x0000000812127980 */ /* 0x000ea2000c101900 */
[----:B-1----:R-:W-:-:S04]  /*2ed0*/  IMAD.WIDE R14, R116, 0x4, R20 ;  /* 0x00000004740e7825 */ /* 0x002fc800078e0214 */
[----:B------:R-:W-:Y:S01]  /*2ee0*/  IMAD.WIDE R98, R114, 0x4, R94 ;  /* 0x0000000472627825 */ /* 0x000fe200078e025e */
[----:B------:R1:W2:Y:S01]  /*2ef0*/  LD.E R19, desc[UR8][R14.64] ;  /* 0x000000080e137980 */ /* 0x0002a2000c101900 */
[----:B------:R-:W-:Y:S04]  /*2f00*/  HMMA.1684.F32.TF32 R64, R16, R102, R64 ;  /* 0x000000661040723c */ /* 0x000fe80000085040 */
[----:B------:R-:W2:Y:S01]  /*2f10*/  LD.E R98, desc[UR8][R98.64] ;  /* 0x0000000862627980 */ /* 0x000ea2000c101900 */
[----:B-1----:R-:W-:-:S03]  /*2f20*/  IMAD.WIDE R14, R96, 0x4, R26 ;  /* 0x00000004600e7825 */ /* 0x002fc600078e021a */
[C---:B------:R-:W-:Y:S02]  /*2f30*/  HMMA.1684.F32.TF32 R40, R16.reuse, R104, R40 ;  /* 0x000000681028723c */ /* 0x040fe40000085028 */
[----:B------:R1:W2:Y:S06]  /*2f40*/  LD.E R99, desc[UR8][R14.64] ;  /* 0x000000080e637980 */ /* 0x0002ac000c101900 */
[----:B------:R-:W-:Y:S01]  /*2f50*/  HMMA.1684.F32.TF32 R32, R16, R103, R32 ;  /* 0x000000671020723c */ /* 0x000fe20000085020 */
[----:B-1----:R-:W-:-:S07]  /*2f60*/  IMAD.WIDE R14, R114, 0x4, R26 ;  /* 0x00000004720e7825 */ /* 0x002fce00078e021a */
[----:B------:R-:W-:Y:S01]  /*2f70*/  HMMA.1684.F32.TF32 R52, R16, R101, R52 ;  /* 0x000000651034723c */ /* 0x000fe20000085034 */
[----:B------:R-:W-:Y:S01]  /*2f80*/  IMAD.WIDE R16, R96, 0x4, R94 ;  /* 0x0000000460107825 */ /* 0x000fe200078e025e */
[----:B------:R-:W2:Y:S04]  /*2f90*/  LD.E R100, desc[UR8][R14.64] ;  /* 0x000000080e647980 */ /* 0x000ea8000c101900 */
[----:B------:R1:W2:Y:S02]  /*2fa0*/  LD.E R97, desc[UR8][R16.64] ;  /* 0x0000000810617980 */ /* 0x0002a4000c101900 */
[----:B-1----:R-:W-:-:S04]  /*2fb0*/  IADD3 R16, P0, PT, R2, 0xa40, RZ ;  /* 0x00000a4002107810 */ /* 0x002fc80007f1e0ff */
[----:B------:R-:W-:-:S03]  /*2fc0*/  IADD3.X R17, PT, PT, RZ, R3, RZ, P0, !PT ;  /* 0x00000003ff117210 */ /* 0x000fc600007fe4ff */
[----:B------:R-:W-:-:S04]  /*2fd0*/  IMAD.WIDE R14, R0, 0x4, R16 ;  /* 0x00000004000e7825 */ /* 0x000fc800078e0210 */
[----:B------:R-:W-:Y:S02]  /*2fe0*/  IMAD.WIDE R106, R116, 0x4, R16 ;  /* 0x00000004746a7825 */ /* 0x000fe400078e0210 */
[----:B------:R-:W2:Y:S04]  /*2ff0*/  LD.E R14, desc[UR8][R14.64] ;  /* 0x000000080e0e7980 */ /* 0x000ea8000c101900 */
[----:B------:R1:W2:Y:S01]  /*3000*/  LD.E R15, desc[UR8][R106.64] ;  /* 0x000000086a0f7980 */ /* 0x0002a2000c101900 */
[----:B------:R-:W-:-:S04]  /*3010*/  IMAD.WIDE R108, R118, 0x4, R20 ;  /* 0x00000004766c7825 */ /* 0x000fc800078e0214 */
[----:B-1----:R-:W-:Y:S02]  /*3020*/  IMAD.WIDE R106, R117, 0x4, R20 ;  /* 0x00000004756a7825 */ /* 0x002fe400078e0214 */
[----:B------:R1:W2:Y:S04]  /*3030*/  LD.E R21, desc[UR8][R108.64] ;  /* 0x000000086c157980 */ /* 0x0002a8000c101900 */
[----:B------:R1:W2:Y:S02]  /*3040*/  LD.E R20, desc[UR8][R106.64] ;  /* 0x000000086a147980 */ /* 0x0002a4000c101900 */
[----:B-1----:R-:W-:-:S04]  /*3050*/  IMAD.WIDE R108, R105, 0x4, R26 ;  /* 0x00000004696c7825 */ /* 0x002fc800078e021a */
[--C-:B------:R-:W-:Y:S02]  /*3060*/  IMAD.WIDE R106, R105, 0x4, R94.reuse ;  /* 0x00000004696a7825 */ /* 0x100fe400078e025e */
[----:B------:R-:W2:Y:S02]  /*3070*/  LD.E R108, desc[UR8][R108.64] ;  /* 0x000000086c6c7980 */ /* 0x000ea4000c101900 */
[C---:B------:R-:W-:Y:S02]  /*3080*/  IMAD.WIDE R94, R115.reuse, 0x4, R94 ;  /* 0x00000004735e7825 */ /* 0x040fe400078e025e */
[----:B------:R-:W2:Y:S02]  /*3090*/  LD.E R106, desc[UR8][R106.64] ;  /* 0x000000086a6a7980 */ /* 0x000ea4000c101900 */
[----:B------:R-:W-:-:S05]  /*30a0*/  IMAD.WIDE R26, R115, 0x4, R26 ;  /* 0x00000004731a7825 */ /* 0x000fca00078e021a */
[----:B------:R-:W2:Y:S04]  /*30b0*/  LD.E R109, desc[UR8][R26.64] ;  /* 0x000000081a6d7980 */ /* 0x000ea8000c101900 */
[----:B------:R1:W2:Y:S01]  /*30c0*/  LD.E R107, desc[UR8][R94.64] ;  /* 0x000000085e6b7980 */ /* 0x0002a2000c101900 */
[C---:B------:R-:W-:Y:S08]  /*30d0*/  HMMA.1684.F32.TF32 R44, R24.reuse, R102, R44 ;  /* 0x00000066182c723c */ /* 0x040ff0000008502c */
[C---:B------:R-:W-:Y:S08]  /*30e0*/  HMMA.1684.F32.TF32 R48, R24.reuse, R104, R48 ;  /* 0x000000681830723c */ /* 0x040ff00000085030 */
[C---:B------:R-:W-:Y:S08]  /*30f0*/  HMMA.1684.F32.TF32 R68, R24.reuse, R103, R68 ;  /* 0x000000671844723c */ /* 0x040ff00000085044 */
[----:B------:R-:W-:Y:S01]  /*3100*/  HMMA.1684.F32.TF32 R72, R24, R101, R72 ;  /* 0x000000651848723c */ /* 0x000fe20000085048 */
[----:B------:R-:W-:-:S02]  /*3110*/  IADD3 R24, P0, PT, R4, 0xd300, RZ ;  /* 0x0000d30004187810 */ /* 0x000fc40007f1e0ff */
[----:B------:R-:W-:Y:S02]  /*3120*/  IADD3 R4, P1, PT, R4, 0xd340, RZ ;  /* 0x0000d34004047810 */ /* 0x000fe40007f3e0ff */
[-C--:B------:R-:W-:Y:S02]  /*3130*/  IADD3.X R25, PT, PT, RZ, R5.reuse, RZ, P0, !PT ;  /* 0x00000005ff197210 */ /* 0x080fe400007fe4ff */
[----:B------:R-:W-:Y:S01]  /*3140*/  IADD3.X R5, PT, PT, RZ, R5, RZ, P1, !PT ;  /* 0x00000005ff057210 */ /* 0x000fe20000ffe4ff */
[----:B-1----:R-:W-:-:S04]  /*3150*/  IMAD.WIDE R94, R96, 0x4, R24 ;  /* 0x00000004605e7825 */ /* 0x002fc800078e0218 */
[----:B------:R-:W-:Y:S02]  /*3160*/  IMAD.WIDE R26, R96, 0x4, R4 ;  /* 0x00000004601a7825 */ /* 0x000fe400078e0204 */
[----:B------:R-:W2:Y:S01]  /*3170*/  LD.E R94, desc[UR8][R94.64] ;  /* 0x000000085e5e7980 */ /* 0x000ea2000c101900 */
[C---:B----4-:R-:W-:Y:S08]  /*3180*/  HMMA.1684.F32.TF32 R84, R6.reuse, R93, R84 ;  /* 0x0000005d0654723c */ /* 0x050ff00000085054 */
[C---:B---3--:R-:W-:Y:S08]  /*3190*/  HMMA.1684.F32.TF32 R88, R6.reuse, R92, R88 ;  /* 0x0000005c0658723c */ /* 0x048ff00000085058 */
[C---:B-----5:R-:W-:Y:S08]  /*31a0*/  HMMA.1684.F32.TF32 R76, R6.reuse, R22, R76 ;  /* 0x00000016064c723c */ /* 0x060ff0000008504c */
[----:B--2---:R-:W-:Y:S01]  /*31b0*/  HMMA.1684.F32.TF32 R80, R6, R23, R80 ;  /* 0x000000170650723c */ /* 0x004fe20000085050 */
[----:B------:R-:W-:-:S07]  /*31c0*/  IADD3 R6, P0, PT, R2, 0x1440, RZ ;  /* 0x0000144002067810 */ /* 0x000fce0007f1e0ff */
[----:B------:R-:W-:Y:S01]  /*31d0*/  HMMA.1684.F32.TF32 R60, R10, R22, R60 ;  /* 0x000000160a3c723c */ /* 0x000fe2000008503c */
[----:B------:R-:W-:-:S07]  /*31e0*/  IMAD.X R7, RZ, RZ, R3, P0 ;  /* 0x000000ffff077224 */ /* 0x000fce00000e0603 */
[C---:B------:R-:W-:Y:S08]  /*31f0*/  HMMA.1684.F32.TF32 R36, R10.reuse, R23, R36 ;  /* 0x000000170a24723c */ /* 0x040ff00000085024 */
[C---:B------:R-:W-:Y:S08]  /*3200*/  HMMA.1684.F32.TF32 R28, R10.reuse, R93, R28 ;  /* 0x0000005d0a1c723c */ /* 0x040ff0000008501c */
[----:B------:R-:W-:Y:S01]  /*3210*/  HMMA.1684.F32.TF32 R56, R10, R92, R56 ;  /* 0x0000005c0a38723c */ /* 0x000fe20000085038 */
[----:B------:R-:W-:-:S07]  /*3220*/  IMAD.WIDE R10, R114, 0x4, R24 ;  /* 0x00000004720a7825 */ /* 0x000fce00078e0218 */
[C---:B------:R-:W-:Y:S08]  /*3230*/  HMMA.1684.F32.TF32 R64, R8.reuse, R22, R64 ;  /* 0x000000160840723c */ /* 0x040ff00000085040 */
[----:B------:R-:W-:Y:S08]  /*3240*/  HMMA.1684.F32.TF32 R40, R8, R23, R40 ;  /* 0x000000170828723c */ /* 0x000ff00000085028 */
[C---:B------:R-:W-:Y:S08]  /*3250*/  HMMA.1684.F32.TF32 R44, R12.reuse, R22, R44 ;  /* 0x000000160c2c723c */ /* 0x040ff0000008502c */
[----:B------:R-:W-:Y:S01]  /*3260*/  HMMA.1684.F32.TF32 R48, R12, R23, R48 ;  /* 0x000000170c30723c */ /* 0x000fe20000085030 */
[----:B------:R-:W-:-:S05]  /*3270*/  IMAD.WIDE R22, R105, 0x4, R24 ;  /* 0x0000000469167825 */ /* 0x000fca00078e0218 */
[----:B------:R1:W2:Y:S02]  /*3280*/  LD.E R96, desc[UR8][R22.64] ;  /* 0x0000000816607980 */ /* 0x0002a4000c101900 */
[C---:B------:R-:W-:Y:S08]  /*3290*/  HMMA.1684.F32.TF32 R32, R8.reuse, R93, R32 ;  /* 0x0000005d0820723c */ /* 0x040ff00000085020 */
[----:B------:R-:W-:Y:S01]  /*32a0*/  HMMA.1684.F32.TF32 R52, R8, R92, R52 ;  /* 0x0000005c0834723c */ /* 0x000fe20000085034 */
[----:B------:R-:W-:Y:S01]  /*32b0*/  IMAD.WIDE R8, R114, 0x4, R4 ;  /* 0x0000000472087825 */ /* 0x000fe200078e0204 */
[----:B-1----:R-:W-:-:S04]  /*32c0*/  IADD3 R22, P0, PT, R2, 0x1e40, RZ ;  /* 0x00001e4002167810 */ /* 0x002fc80007f1e0ff */
[----:B------:R-:W3:Y:S02]  /*32d0*/  LD.E R95, desc[UR8][R8.64] ;  /* 0x00000008085f7980 */ /* 0x000ee4000c101900 */
[C---:B------:R-:W-:Y:S02]  /*32e0*/  HMMA.1684.F32.TF32 R68, R12.reuse, R93, R68 ;  /* 0x0000005d0c44723c */ /* 0x040fe40000085044 */
[----:B------:R1:W4:Y:S06]  /*32f0*/  LD.E R93, desc[UR8][R10.64] ;  /* 0x000000080a5d7980 */ /* 0x00032c000c101900 */
[----:B------:R-:W-:Y:S01]  /*3300*/  HMMA.1684.F32.TF32 R72, R12, R92, R72 ;  /* 0x0000005c0c48723c */ /* 0x000fe20000085048 */
[--C-:B------:R-:W-:Y:S01]  /*3310*/  IMAD.WIDE R12, R105, 0x4, R4.reuse ;  /* 0x00000004690c7825 */ /* 0x100fe200078e0204 */
[----:B------:R-:W-:Y:S01]  /*3320*/  IADD3.X R23, PT, PT, RZ, R3, RZ, P0, !PT ;  /* 0x00000003ff177210 */ /* 0x000fe200007fe4ff */
[----:B------:R-:W5:Y:S02]  /*3330*/  LD.E R92, desc[UR8][R26.64] ;  /* 0x000000081a5c7980 */ /* 0x000f64000c101900 */
[----:B------:R-:W-:-:S02]  /*3340*/  IMAD.WIDE R4, R115, 0x4, R4 ;  /* 0x0000000473047825 */ /* 0x000fc400078e0204 */
[----:B------:R1:W2:Y:S02]  /*3350*/  LD.E R103, desc[UR8][R12.64] ;  /* 0x000000080c677980 */ /* 0x0002a4000c101900 */
[--C-:B-1----:R-:W-:Y:S01]  /*3360*/  IMAD.WIDE R10, R0, 0x4, R6.reuse ;  /* 0x00000004000a7825 */ /* 0x102fe200078e0206 */
[----:B------:R-:W-:Y:S01]  /*3370*/  HMMA.1684.F32.TF32 R76, R18, R97, R76 ;  /* 0x00000061124c723c */ /* 0x000fe2000008504c */
[----:B------:R-:W2:Y:S02]  /*3380*/  LD.E R102, desc[UR8][R4.64] ;  /* 0x0000000804667980 */ /* 0x000ea4000c101900 */
[----:B------:R-:W-:-:S05]  /*3390*/  IMAD.WIDE R8, R116, 0x4, R6 ;  /* 0x0000000474087825 */ /* 0x000fca00078e0206 */
[C---:B------:R-:W-:Y:S01]  /*33a0*/  HMMA.1684.F32.TF32 R80, R18.reuse, R98, R80 ;  /* 0x000000621250723c */ /* 0x040fe20000085050 */
[C---:B------:R-:W-:Y:S01]  /*33b0*/  IMAD.WIDE R12, R117.reuse, 0x4, R6 ;  /* 0x00000004750c7825 */ /* 0x040fe200078e0206 */
[----:B------:R1:W3:Y:S04]  /*33c0*/  LD.E R4, desc[UR8][R10.64] ;  /* 0x000000080a047980 */ /* 0x0002e8000c101900 */
[----:B------:R1:W3:Y:S02]  /*33d0*/  LD.E R5, desc[UR8][R8.64] ;  /* 0x0000000808057980 */ /* 0x0002e4000c101900 */
[----:B------:R-:W-:Y:S01]  /*33e0*/  HMMA.1684.F32.TF32 R84, R18, R99, R84 ;  /* 0x000000631254723c */ /* 0x000fe20000085054 */
[----:B-1----:R-:W-:-:S07]  /*33f0*/  IMAD.WIDE R10, R117, 0x4, R16 ;  /* 0x00000004750a7825 */ /* 0x002fce00078e0210 */
[----:B------:R-:W-:Y:S01]  /*3400*/  HMMA.1684.F32.TF32 R88, R18, R100, R88 ;  /* 0x000000641258723c */ /* 0x000fe20000085058 */
[C---:B------:R-:W-:Y:S01]  /*3410*/  IMAD.WIDE R18, R118.reuse, 0x4, R6 ;  /* 0x0000000476127825 */ /* 0x040fe200078e0206 */
[----:B------:R-:W4:Y:S03]  /*3420*/  LD.E R10, desc[UR8][R10.64] ;  /* 0x000000080a0a7980 */ /* 0x000f26000c101900 */
[----:B------:R-:W-:Y:S01]  /*3430*/  IMAD.WIDE R16, R118, 0x4, R16 ;  /* 0x0000000476107825 */ /* 0x000fe200078e0210 */
[----:B------:R1:W5:Y:S03]  /*3440*/  LD.E R7, desc[UR8][R18.64] ;  /* 0x0000000812077980 */ /* 0x000366000c101900 */
[----:B------:R-:W-:Y:S01]  /*3450*/  IMAD.WIDE R8, R0, 0x4, R22 ;  /* 0x0000000400087825 */ /* 0x000fe200078e0216 */
[----:B------:R1:W5:Y:S04]  /*3460*/  LD.E R6, desc[UR8][R12.64] ;  /* 0x000000080c067980 */ /* 0x000368000c101900 */
[----:B------:R1:W4:Y:S02]  /*3470*/  LD.E R11, desc[UR8][R16.64] ;  /* 0x00000008100b7980 */ /* 0x000324000c101900 */
[----:B-1----:R-:W-:-:S02]  /*3480*/  IADD3 R18, P0, PT, R2, 0x60, RZ ;  /* 0x0000006002127810 */ /* 0x002fc40007f1e0ff */
[----:B------:R-:W2:Y:S01]  /*3490*/  LD.E R8, desc[UR8][R8.64] ;  /* 0x0000000808087980 */ /* 0x000ea2000c101900 */
[----:B------:R-:W-:Y:S01]  /*34a0*/  IMAD.WIDE R12, R116, 0x4, R22 ;  /* 0x00000004740c7825 */ /* 0x000fe200078e0216 */
[----:B------:R-:W-:-:S03]  /*34b0*/  IADD3.X R19, PT, PT, RZ, R3, RZ, P0, !PT ;  /* 0x00000003ff137210 */ /* 0x000fc600007fe4ff */
[----:B------:R-:W-:-:S04]  /*34c0*/  IMAD.WIDE R16, R117, 0x4, R22 ;  /* 0x0000000475107825 */ /* 0x000fc800078e0216 */
[----:B------:R-:W-:Y:S01]  /*34d0*/  IMAD.WIDE R22, R118, 0x4, R22 ;  /* 0x0000000476167825 */ /* 0x000fe200078e0216 */
[----:B------:R-:W2:Y:S01]  /*34e0*/  LD.E R9, desc[UR8][R12.64] ;  /* 0x000000080c097980 */ /* 0x000ea2000c101900 */
[C---:B------:R-:W-:Y:S03]  /*34f0*/  HMMA.1684.F32.TF32 R60, R14.reuse, R97, R60 ;  /* 0x000000610e3c723c */ /* 0x040fe6000008503c */
[----:B------:R1:W4:Y:S05]  /*3500*/  LD.E R12, desc[UR8][R16.64] ;  /* 0x00000008100c7980 */ /* 0x00032a000c101900 */
[C---:B------:R-:W-:Y:S01]  /*3510*/  HMMA.1684.F32.TF32 R36, R14.reuse, R98, R36 ;  /* 0x000000620e24723c */ /* 0x040fe20000085024 */
[----:B------:R1:W4:Y:S07]  /*3520*/  LD.E R13, desc[UR8][R22.64] ;  /* 0x00000008160d7980 */ /* 0x00032e000c101900 */
[----:B------:R-:W-:Y:S01]  /*3530*/  HMMA.1684.F32.TF32 R28, R14, R99, R28 ;  /* 0x000000630e1c723c */ /* 0x000fe2000008501c */
[----:B-1----:R-:W-:-:S04]  /*3540*/  IMAD.WIDE R16, R0, 0x4, R18 ;  /* 0x0000000400107825 */ /* 0x002fc800078e0212 */
[--C-:B------:R-:W-:Y:S02]  /*3550*/  IMAD.WIDE R22, R117, 0x4, R18.reuse ;  /* 0x0000000475167825 */ /* 0x100fe400078e0212 */
[----:B------:R-:W4:Y:S01]  /*3560*/  LD.E R16, desc[UR8][R16.64] ;  /* 0x0000000810107980 */ /* 0x000f22000c101900 */
[----:B------:R-:W-:Y:S01]  /*3570*/  HMMA.1684.F32.TF32 R56, R14, R100, R56 ;  /* 0x000000640e38723c */ /* 0x000fe20000085038 */
[----:B------:R-:W-:-:S05]  /*3580*/  IMAD.WIDE R14, R116, 0x4, R18 ;  /* 0x00000004740e7825 */ /* 0x000fca00078e0212 */
[----:B------:R-:W4:Y:S01]  /*3590*/  LD.E R17, desc[UR8][R14.64] ;  /* 0x000000080e117980 */ /* 0x000f22000c101900 */
[----:B------:R-:W-:-:S03]  /*35a0*/  IMAD.WIDE R18, R118, 0x4, R18 ;  /* 0x0000000476127825 */ /* 0x000fc600078e0212 */
[----:B------:R1:W4:Y:S01]  /*35b0*/  LD.E R14, desc[UR8][R22.64] ;  /* 0x00000008160e7980 */ /* 0x000322000c101900 */
[----:B------:R-:W-:-:S03]  /*35c0*/  IMAD.WIDE R24, R115, 0x4, R24 ;  /* 0x0000000473187825 */ /* 0x000fc600078e0218 */
[----:B------:R1:W4:Y:S04]  /*35d0*/  LD.E R15, desc[UR8][R18.64] ;  /* 0x00000008120f7980 */ /* 0x000328000c101900 */
[----:B------:R1:W4:Y:S02]  /*35e0*/  LD.E R101, desc[UR8][R24.64] ;  /* 0x0000000818657980 */ /* 0x000324000c101900 */
[----:B-1----:R-:W-:-:S04]  /*35f0*/  IADD3 R22, P0, PT, R2, 0xa60, RZ ;  /* 0x00000a6002167810 */ /* 0x002fc80007f1e0ff */
[----:B------:R-:W-:-:S03]  /*3600*/  IADD3.X R23, PT, PT, RZ, R3, RZ, P0, !PT ;  /* 0x00000003ff177210 */ /* 0x000fc600007fe4ff */
[----:B------:R-:W-:-:S04]  /*3610*/  IMAD.WIDE R18, R0, 0x4, R22 ;  /* 0x0000000400127825 */ /* 0x000fc800078e0216 */
[--C-:B------:R-:W-:Y:S02]  /*3620*/  IMAD.WIDE R24, R116, 0x4, R22.reuse ;  /* 0x0000000474187825 */ /* 0x100fe400078e0216 */
[----:B------:R-:W4:Y:S02]  /*3630*/  LD.E R18, desc[UR8][R18.64] ;  /* 0x0000000812127980 */ /* 0x000f24000c101900 */
[--C-:B------:R-:W-:Y:S02]  /*3640*/  IMAD.WIDE R26, R117, 0x4, R22.reuse ;  /* 0x00000004751a7825 */ /* 0x100fe400078e0216 */
[----:B------:R-:W4:Y:S02]  /*3650*/  LD.E R19, desc[UR8][R24.64] ;  /* 0x0000000818137980 */ /* 0x000f24000c101900 */
[----:B------:R-:W-:Y:S02]  /*3660*/  IMAD.WIDE R22, R118, 0x4, R22 ;  /* 0x0000000476167825 */ /* 0x000fe400078e0216 */
[----:B------:R1:W4:Y:S04]  /*3670*/  LD.E R24, desc[UR8][R26.64] ;  /* 0x000000081a187980 */ /* 0x000328000c101900 */
[----:B------:R1:W4:Y:S02]  /*3680*/  LD.E R25, desc[UR8][R22.64] ;  /* 0x0000000816197980 */ /* 0x000324000c101900 */
[----:B-1----:R-:W-:-:S05]  /*3690*/  IADD3 R26, P0, PT, R2, 0x1460, RZ ;  /* 0x00001460021a7810 */ /* 0x002fca0007f1e0ff */
[----:B------:R-:W-:Y:S02]  /*36a0*/  IMAD.X R27, RZ, RZ, R3, P0 ;  /* 0x000000ffff1b7224 */ /* 0x000fe400000e0603 */
[----:B------:R-:W-:-:S04]  /*36b0*/  IMAD.WIDE R22, R0, 0x4, R26 ;  /* 0x0000000400167825 */ /* 0x000fc800078e021a */
[----:B------:R-:W-:Y:S02]  /*36c0*/  IMAD.WIDE R104, R116, 0x4, R26 ;  /* 0x0000000474687825 */ /* 0x000fe400078e021a */
[----:B------:R-:W4:Y:S04]  /*36d0*/  LD.E R22, desc[UR8][R22.64] ;  /* 0x0000000816167980 */ /* 0x000f28000c101900 */
[----:B------:R1:W4:Y:S02]  /*36e0*/  LD.E R23, desc[UR8][R104.64] ;  /* 0x0000000868177980 */ /* 0x000324000c101900 */
[----:B-1----:R-:W-:-:S04]  /*36f0*/  IADD3 R104, P0, PT, R2, 0x1e60, RZ ;  /* 0x00001e6002687810 */ /* 0x002fc80007f1e0ff */
[----:B------:R-:W-:Y:S01]  /*3700*/  IADD3.X R105, PT, PT, RZ, R3, RZ, P0, !PT ;  /* 0x00000003ff697210 */ /* 0x000fe200007fe4ff */
[C---:B------:R-:W-:Y:S02]  /*3710*/  HMMA.1684.F32.TF32 R76, R20.reuse, R106, R76 ;  /* 0x0000006a144c723c */ /* 0x040fe4000008504c */
[--C-:B------:R-:W-:Y:S02]  /*3720*/  IMAD.WIDE R2, R0, 0x4, R104.reuse ;  /* 0x0000000400027825 */ /* 0x100fe400078e0268 */
[----:B------:R-:W1:Y:S04]  /*3730*/  LDC R0, c[0x0][0x39c] ;  /* 0x0000e700ff007b82 */ /* 0x000e680000000800 */
[C---:B------:R-:W-:Y:S01]  /*3740*/  HMMA.1684.F32.TF32 R80, R20.reuse, R107, R80 ;  /* 0x0000006b1450723c */ /* 0x040fe20000085050 */
[----:B------:R-:W4:Y:S07]  /*3750*/  LD.E R2, desc[UR8][R2.64] ;  /* 0x0000000802027980 */ /* 0x000f2e000c101900 */
[C---:B------:R-:W-:Y:S08]  /*3760*/  HMMA.1684.F32.TF32 R84, R20.reuse, R108, R84 ;  /* 0x0000006c1454723c */ /* 0x040ff00000085054 */
[----:B------:R-:W-:Y:S01]  /*3770*/  HMMA.1684.F32.TF32 R88, R20, R109, R88 ;  /* 0x0000006d1458723c */ /* 0x000fe20000085058 */
[----:B------:R-:W-:-:S05]  /*3780*/  IMAD.WIDE R20, R116, 0x4, R104 ;  /* 0x0000000474147825 */ /* 0x000fca00078e0268 */
[----:B------:R1:W4:Y:S02]  /*3790*/  LD.E R3, desc[UR8][R20.64] ;  /* 0x0000000814037980 */ /* 0x000324000c101900 */
[----:B-1----:R-:W-:-:S04]  /*37a0*/  IMAD.WIDE R20, R117, 0x4, R26 ;  /* 0x0000000475147825 */ /* 0x002fc800078e021a */
[----:B------:R-:W-:Y:S02]  /*37b0*/  IMAD.WIDE R26, R118, 0x4, R26 ;  /* 0x00000004761a7825 */ /* 0x000fe400078e021a */
[----:B------:R-:W4:Y:S04]  /*37c0*/  LD.E R20, desc[UR8][R20.64] ;  /* 0x0000000814147980 */ /* 0x000f28000c101900 */
[----:B------:R1:W4:Y:S02]  /*37d0*/  LD.E R21, desc[UR8][R26.64] ;  /* 0x000000081a157980 */ /* 0x000324000c101900 */
[----:B-1----:R-:W-:-:S04]  /*37e0*/  IMAD.WIDE R26, R117, 0x4, R104 ;  /* 0x00000004751a7825 */ /* 0x002fc800078e0268 */
[----:B------:R-:W-:Y:S02]  /*37f0*/  IMAD.WIDE R104, R118, 0x4, R104 ;  /* 0x0000000476687825 */ /* 0x000fe400078e0268 */
[----:B------:R-:W4:Y:S04]  /*3800*/  LD.E R26, desc[UR8][R26.64] ;  /* 0x000000081a1a7980 */ /* 0x000f28000c101900 */
[----:B------:R-:W4:Y:S01]  /*3810*/  LD.E R27, desc[UR8][R104.64] ;  /* 0x00000008681b7980 */ /* 0x000f22000c101900 */
[----:B------:R-:W-:-:S04]  /*3820*/  DEPBAR.LE SB0, 0x1 ;  /* 0x000080400000791a */ /* 0x000fc80000000000 */
[C---:B---3--:R-:W-:Y:S08]  /*3830*/  HMMA.1684.F32.TF32 R64, R4.reuse, R97, R64 ;  /* 0x000000610440723c */ /* 0x048ff00000085040 */
[C---:B------:R-:W-:Y:S08]  /*3840*/  HMMA.1684.F32.TF32 R40, R4.reuse, R98, R40 ;  /* 0x000000620428723c */ /* 0x040ff00000085028 */
[C---:B------:R-:W-:Y:S08]  /*3850*/  HMMA.1684.F32.TF32 R32, R4.reuse, R99, R32 ;  /* 0x000000630420723c */ /* 0x040ff00000085020 */
[----:B------:R-:W-:Y:S08]  /*3860*/  HMMA.1684.F32.TF32 R52, R4, R100, R52 ;  /* 0x000000640434723c */ /* 0x000ff00000085034 */
[C---:B--2---:R-:W-:Y:S08]  /*3870*/  HMMA.1684.F32.TF32 R44, R8.reuse, R97, R44 ;  /* 0x00000061082c723c */ /* 0x044ff0000008502c */
[C---:B------:R-:W-:Y:S08]  /*3880*/  HMMA.1684.F32.TF32 R48, R8.reuse, R98, R48 ;  /* 0x000000620830723c */ /* 0x040ff00000085030 */
[C---:B------:R-:W-:Y:S08]  /*3890*/  HMMA.1684.F32.TF32 R68, R8.reuse, R99, R68 ;  /* 0x000000630844723c */ /* 0x040ff00000085044 */
[----:B------:R-:W-:Y:S08]  /*38a0*/  HMMA.1684.F32.TF32 R72, R8, R100, R72 ;  /* 0x000000640848723c */ /* 0x000ff00000085048 */
[C---:B-----5:R-:W-:Y:S08]  /*38b0*/  HMMA.1684.F32.TF32 R64, R6.reuse, R106, R64 ;  /* 0x0000006a0640723c */ /* 0x060ff00000085040 */
[C---:B------:R-:W-:Y:S08]  /*38c0*/  HMMA.1684.F32.TF32 R40, R6.reuse, R107, R40 ;  /* 0x0000006b0628723c */ /* 0x040ff00000085028 */
[----:B------:R-:W-:Y:S08]  /*38d0*/  HMMA.1684.F32.TF32 R32, R6, R108, R32 ;  /* 0x0000006c0620723c */ /* 0x000ff00000085020 */
[C---:B----4-:R-:W-:Y:S08]  /*38e0*/  HMMA.1684.F32.TF32 R60, R10.reuse, R106, R60 ;  /* 0x0000006a0a3c723c */ /* 0x050ff0000008503c */
[C---:B------:R-:W-:Y:S08]  /*38f0*/  HMMA.1684.F32.TF32 R36, R10.reuse, R107, R36 ;  /* 0x0000006b0a24723c */ /* 0x040ff00000085024 */
[C---:B------:R-:W-:Y:S08]  /*3900*/  HMMA.1684.F32.TF32 R28, R10.reuse, R108, R28 ;  /* 0x0000006c0a1c723c */ /* 0x040ff0000008501c */
[-C--:B------:R-:W-:Y:S08]  /*3910*/  HMMA.1684.F32.TF32 R56, R10, R109.reuse, R56 ;  /* 0x0000006d0a38723c */ /* 0x080ff00000085038 */
[----:B------:R-:W-:Y:S08]  /*3920*/  HMMA.1684.F32.TF32 R52, R6, R109, R52 ;  /* 0x0000006d0634723c */ /* 0x000ff00000085034 */
[C---:B------:R-:W-:Y:S08]  /*3930*/  HMMA.1684.F32.TF32 R44, R12.reuse, R106, R44 ;  /* 0x0000006a0c2c723c */ /* 0x040ff0000008502c */
        /* <DEDUP_REMOVED lines=8> */
[C---:B------:R-:W-:Y:S08]  /*39c0*/  HMMA.1684.F32.TF32 R84, R16.reuse, R92, R84 ;  /* 0x0000005c1054723c */ /* 0x040ff00000085054 */
[----:B------:R-:W-:Y:S08]  /*39d0*/  HMMA.1684.F32.TF32 R88, R16, R95, R88 ;  /* 0x0000005f1058723c */ /* 0x000ff00000085058 */
[C---:B------:R-:W-:Y:S08]  /*39e0*/  HMMA.1684.F32.TF32 R60, R18.reuse, R94, R60 ;  /* 0x0000005e123c723c */ /* 0x040ff0000008503c */
[C---:B------:R-:W-:Y:S08]  /*39f0*/  HMMA.1684.F32.TF32 R36, R18.reuse, R93, R36 ;  /* 0x0000005d1224723c */ /* 0x040ff00000085024 */
[C---:B------:R-:W-:Y:S08]  /*3a00*/  HMMA.1684.F32.TF32 R28, R18.reuse, R92, R28 ;  /* 0x0000005c121c723c */ /* 0x040ff0000008501c */
[-C--:B------:R-:W-:Y:S08]  /*3a10*/  HMMA.1684.F32.TF32 R56, R18, R95.reuse, R56 ;  /* 0x0000005f1238723c */ /* 0x080ff00000085038 */
[----:B------:R-:W-:Y:S08]  /*3a20*/  HMMA.1684.F32.TF32 R52, R22, R95, R52 ;  /* 0x0000005f1634723c */ /* 0x000ff00000085034 */
[C---:B------:R-:W-:Y:S08]  /*3a30*/  HMMA.1684.F32.TF32 R44, R2.reuse, R94, R44 ;  /* 0x0000005e022c723c */ /* 0x040ff0000008502c */
[C---:B------:R-:W-:Y:S08]  /*3a40*/  HMMA.1684.F32.TF32 R48, R2.reuse, R93, R48 ;  /* 0x0000005d0230723c */ /* 0x040ff00000085030 */
[C---:B------:R-:W-:Y:S08]  /*3a50*/  HMMA.1684.F32.TF32 R68, R2.reuse, R92, R68 ;  /* 0x0000005c0244723c */ /* 0x040ff00000085044 */
[----:B------:R-:W-:Y:S01]  /*3a60*/  HMMA.1684.F32.TF32 R72, R2, R95, R72 ;  /* 0x0000005f0248723c */ /* 0x000fe20000085048 */
[----:B------:R-:W-:-:S04]  /*3a70*/  UIADD3 UR5, UPT, UPT, UR5, 0x1, URZ ;  /* 0x0000000105057890 */ /* 0x000fc8000fffe0ff */
[----:B------:R-:W-:-:S03]  /*3a80*/  UISETP.NE.AND UP0, UPT, UR5, URZ, UPT ;  /* 0x000000ff0500728c */ /* 0x000fc6000bf05270 */
        /* <DEDUP_REMOVED lines=16> */
[----:B------:R-:W-:Y:S01]  /*3b90*/  IADD3 R111, PT, PT, R111, 0x1, RZ ;  /* 0x000000016f6f7810 */ /* 0x000fe20007ffe0ff */
[----:B------:R-:W-:Y:S01]  /*3ba0*/  IMAD R113, R0, 0x20, R113 ;  /* 0x0000002000717824 */ /* 0x000fe200078e0271 */
[----:B------:R-:W-:Y:S01]  /*3bb0*/  IADD3 R112, PT, PT, R112, 0x20, RZ ;  /* 0x0000002070707810 */ /* 0x000fe20007ffe0ff */
[----:B------:R-:W-:Y:S06]  /*3bc0*/  BAR.SYNC.DEFER_BLOCKING 0x0 ;  /* 0x0000000000007b1d */ /* 0x000fec0000010000 */
[----:B------:R-:W-:Y:S10]  /*3bd0*/  BRA.U UP0, `(.L_x_3) ;  /* 0xffffffe500587547 */ /* 0x000ff4000b83ffff */
.L_x_0:
[----:B------:R-:W2:Y:S01]  /*3be0*/  LDL.LU R3, [R1] ;  /* 0x0000000001037983 */ /* 0x000ea20000300800 */
[----:B------:R-:W1:Y:S03]  /*3bf0*/  LDCU UR5, c[0x0][0x398] ;  /* 0x00007300ff0577ac */ /* 0x000e660008000800 */
[----:B------:R-:W3:Y:S01]  /*3c00*/  LDL.LU R4, [R1+0x8] ;  /* 0x0000080001047983 */ /* 0x000ee20000300800 */
[----:B------:R-:W3:Y:S01]  /*3c10*/  S2R R2, SR_CTAID.Y ;  /* 0x0000000000027919 */ /* 0x000ee20000002600 */
[----:B--2---:R-:W-:Y:S02]  /*3c20*/  IADD3 R3, PT, PT, R3, UR4, RZ ;  /* 0x0000000403037c10 */ /* 0x004fe4000fffe0ff */
[----:B---3--:R-:W-:Y:S02]  /*3c30*/  LEA R5, R2, R4, 0x7 ;  /* 0x0000000402057211 */ /* 0x008fe400078e38ff */
[----:B------:R-:W-:-:S02]  /*3c40*/  ISETP.GE.AND P5, PT, R3, R0, PT ;  /* 0x000000000300720c */ /* 0x000fc40003fa6270 */
[----:B------:R-:W-:Y:S01]  /*3c50*/  IADD3 R7, PT, PT, R3, 0x10, RZ ;  /* 0x0000001003077810 */ /* 0x000fe20007ffe0ff */
[C---:B------:R-:W-:Y:S01]  /*3c60*/  VIADD R2, R5.reuse, 0x10 ;  /* 0x0000001005027836 */ /* 0x040fe20000000000 */
[----:B-1----:R-:W-:Y:S02]  /*3c70*/  ISETP.LT.AND P5, PT, R5, UR5, !P5 ;  /* 0x0000000505007c0c */ /* 0x002fe4000efa1270 */
[-C--:B------:R-:W-:Y:S02]  /*3c80*/  ISETP.GE.AND P1, PT, R3, R0.reuse, PT ;  /* 0x000000000300720c */ /* 0x080fe40003f26270 */
[-C--:B------:R-:W-:Y:S02]  /*3c90*/  ISETP.GE.AND P0, PT, R7, R0.reuse, PT ;  /* 0x000000000700720c */ /* 0x080fe40003f06270 */
[C---:B------:R-:W-:Y:S02]  /*3ca0*/  ISETP.GE.OR P2, PT, R2.reuse, UR5, P1 ;  /* 0x0000000502007c0c */ /* 0x040fe40008f46670 */
[----:B------:R-:W-:Y:S01]  /*3cb0*/  ISETP.GE.OR P3, PT, R2, UR5, P0 ;  /* 0x0000000502007c0c */ /* 0x000fe20008766670 */
[C---:B------:R-:W-:Y:S01]  /*3cc0*/  IMAD R2, R5.reuse, R0, RZ ;  /* 0x0000000005027224 */ /* 0x040fe200078e02ff */
[----:B------:R-:W-:-:S02]  /*3cd0*/  ISETP.GE.OR P4, PT, R5, UR5, P0 ;  /* 0x0000000505007c0c */ /* 0x000fc40008786670 */
[C---:B------:R-:W-:Y:S02]  /*3ce0*/  IADD3 R10, PT, PT, R5.reuse, 0x20, RZ ;  /* 0x00000020050a7810 */ /* 0x040fe40007ffe0ff */
[----:B------:R-:W-:Y:S01]  /*3cf0*/  IADD3 R11, PT, PT, R5, 0x30, RZ ;  /* 0x00000030050b7810 */ /* 0x000fe20007ffe0ff */
[----:B------:R-:W-:Y:S08]  /*3d00*/  @!P5 BRA `(.L_x_4) ;  /* 0x000000000044d947 */ /* 0x000ff00003800000 */
[----:B------:R-:W1:Y:S01]  /*3d10*/  S2R R8, SR_LANEID ;  /* 0x0000000000087919 */ /* 0x000e620000000000 */
[----:B------:R-:W2:Y:S01]  /*3d20*/  LDC.64 R4, c[0x0][0x390] ;  /* 0x0000e400ff047b82 */ /* 0x000ea20000000a00 */
[----:B------:R-:W-:Y:S01]  /*3d30*/  IADD3 R7, PT, PT, R3, R2, RZ ;  /* 0x0000000203077210 */ /* 0x000fe20007ffe0ff */
[----:B------:R-:W-:Y:S05]  /*3d40*/  WARPSYNC.ALL ;  /* 0x0000000000007948 */ /* 0x000fea0003800000 */
[----:B----4-:R-:W-:Y:S01]  /*3d50*/  SHF.R.U32.HI R9, RZ, 0x1, R0 ;  /* 0x00000001ff097819 */ /* 0x010fe20000011600 */
[----:B--2---:R-:W-:-:S04]  /*3d60*/  IMAD.WIDE R4, R7, 0x4, R4 ;  /* 0x0000000407047825 */ /* 0x004fc800078e0204 */
[----:B------:R-:W-:Y:S01]  /*3d70*/  IMAD.MOV.U32 R7, RZ, RZ, RZ ;  /* 0x000000ffff077224 */ /* 0x000fe200078e00ff */
[----:B-1----:R-:W-:Y:S02]  /*3d80*/  LOP3.LUT R6, R8, 0x3, RZ, 0xc0, !PT ;  /* 0x0000000308067812 */ /* 0x002fe400078ec0ff */
[----:B------:R-:W-:-:S05]  /*3d90*/  SHF.R.U32.HI R8, RZ, 0x2, R8 ;  /* 0x00000002ff087819 */ /* 0x000fca0000011608 */
[----:B------:R-:W-:-:S03]  /*3da0*/  IMAD.WIDE.U32 R6, R8, R9, R6 ;  /* 0x0000000908067225 */ /* 0x000fc600078e0006 */
[----:B------:R-:W-:-:S04]  /*3db0*/  LEA R4, P5, R6, R4, 0x3 ;  /* 0x0000000406047211 */ /* 0x000fc800078a18ff */
[----:B------:R-:W-:-:S03]  /*3dc0*/  LEA.HI.X R5, R6, R5, R7, 0x3, P5 ;  /* 0x0000000506057211 */ /* 0x000fc600028f1c07 */
[----:B------:R-:W-:Y:S02]  /*3dd0*/  IMAD.WIDE.U32 R6, R9, 0x40, R4 ;  /* 0x0000004009067825 */ /* 0x000fe400078e0004 */
[----:B------:R1:W-:Y:S04]  /*3de0*/  ST.E.64 desc[UR8][R4.64], R76 ;  /* 0x0000004c04007985 */ /* 0x0003e8000c101b08 */
[----:B------:R1:W-:Y:S04]  /*3df0*/  ST.E.64 desc[UR8][R6.64], R78 ;  /* 0x0000004e06007985 */ /* 0x0003e8000c101b08 */
[----:B------:R1:W-:Y:S04]  /*3e00*/  ST.E.64 desc[UR8][R4.64+0x20], R80 ;  /* 0x0000205004007985 */ /* 0x0003e8000c101b08 */
[----:B------:R1:W-:Y:S02]  /*3e10*/  ST.E.64 desc[UR8][R6.64+0x20], R82 ;  /* 0x0000205206007985 */ /* 0x0003e4000c101b08 */
.L_x_4:
[C---:B------:R-:W-:Y:S02]  /*3e20*/  ISETP.GE.OR P5, PT, R10.reuse, UR5, P1 ;  /* 0x000000050a007c0c */ /* 0x040fe40008fa6670 */
[----:B------:R-:W-:Y:S02]  /*3e30*/  ISETP.GE.OR P6, PT, R10, UR5, P0 ;  /* 0x000000050a007c0c */ /* 0x000fe400087c6670 */
[C---:B------:R-:W-:Y:S02]  /*3e40*/  ISETP.GE.OR P1, PT, R11.reuse, UR5, P1 ;  /* 0x000000050b007c0c */ /* 0x040fe40008f26670 */
[----:B------:R-:W-:Y:S01]  /*3e50*/  ISETP.GE.OR P0, PT, R11, UR5, P0 ;  /* 0x000000050b007c0c */ /* 0x000fe20008706670 */
[----:B------:R-:W-:-:S12]  /*3e60*/  @P4 BRA `(.L_x_5) ;  /* 0x0000000000504947 */ /* 0x000fd80003800000 */
[----:B-1----:R-:W1:Y:S01]  /*3e70*/  S2R R6, SR_LANEID ;  /* 0x0000000000067919 */ /* 0x002e620000000000 */
[----:B------:R-:W2:Y:S01]  /*3e80*/  LDCU.64 UR6, c[0x0][0x390] ;  /* 0x00007200ff0677ac */ /* 0x000ea20008000a00 */
[----:B------:R-:W-:Y:S02]  /*3e90*/  SHF.R.S32.HI R5, RZ, 0x1f, R3 ;  /* 0x0000001fff057819 */ /* 0x000fe40000011403 */
[----:B------:R-:W-:Y:S02]  /*3ea0*/  IADD3 R8, P4, PT, R3, R2, RZ ;  /* 0x0000000203087210 */ /* 0x000fe40007f9e0ff */
[----:B----4-:R-:W-:Y:S02]  /*3eb0*/  SHF.R.U32.HI R13, RZ, 0x1, R0 ;  /* 0x00000001ff0d7819 */ /* 0x010fe40000011600 */
[----:B------:R-:W-:Y:S02]  /*3ec0*/  LEA.HI.X.SX32 R11, R2, R5, 0x1, P4 ;  /* 0x00000005020b7211 */ /* 0x000fe400020f0eff */
[----:B------:R-:W-:-:S02]  /*3ed0*/  MOV R5, RZ ;  /* 0x000000ff00057202 */ /* 0x000fc40000000f00 */
[----:B--2---:R-:W-:Y:S02]  /*3ee0*/  LEA R9, P4, R8, UR6, 0x2 ;  /* 0x0000000608097c11 */ /* 0x004fe4000f8810ff */
[----:B-1----:R-:W-:Y:S02]  /*3ef0*/  LOP3.LUT R4, R6, 0x3, RZ, 0xc0, !PT ;  /* 0x0000000306047812 */ /* 0x002fe400078ec0ff */
[----:B------:R-:W-:-:S05]  /*3f00*/  SHF.R.U32.HI R7, RZ, 0x2, R6 ;  /* 0x00000002ff077819 */ /* 0x000fca0000011606 */
[----:B------:R-:W-:Y:S01]  /*3f10*/  IMAD.WIDE.U32 R6, R7, R13, R4 ;  /* 0x0000000d07067225 */ /* 0x000fe200078e0004 */
[----:B------:R-:W-:Y:S01]  /*3f20*/  LEA.HI.X R5, R8, UR7, R11, 0x2, P4 ;  /* 0x0000000708057c11 */ /* 0x000fe2000a0f140b */
[----:B------:R-:W-:Y:S05]  /*3f30*/  WARPSYNC.ALL ;  /* 0x0000000000007948 */ /* 0x000fea0003800000 */
[----:B------:R-:W-:-:S04]  /*3f40*/  LEA R4, P4, R6, R9, 0x3 ;  /* 0x0000000906047211 */ /* 0x000fc800078818ff */
[----:B------:R-:W-:-:S03]  /*3f50*/  LEA.HI.X R5, R6, R5, R7, 0x3, P4 ;  /* 0x0000000506057211 */ /* 0x000fc600020f1c07 */
[----:B------:R-:W-:Y:S02]  /*3f60*/  IMAD.WIDE.U32 R6, R13, 0x40, R4 ;  /* 0x000000400d067825 */ /* 0x000fe400078e0004 */
[----:B------:R2:W-:Y:S04]  /*3f70*/  ST.E.64 desc[UR8][R4.64+0x40], R84 ;  /* 0x0000405404007985 */ /* 0x0005e8000c101b08 */
[----:B------:R2:W-:Y:S04]  /*3f80*/  ST.E.64 desc[UR8][R6.64+0x40], R86 ;  /* 0x0000405606007985 */ /* 0x0005e8000c101b08 */
[----:B------:R2:W-:Y:S04]  /*3f90*/  ST.E.64 desc[UR8][R4.64+0x60], R88 ;  /* 0x0000605804007985 */ /* 0x0005e8000c101b08 */
[----:B------:R2:W-:Y:S02]  /*3fa0*/  ST.E.64 desc[UR8][R6.64+0x60], R90 ;  /* 0x0000605a06007985 */ /* 0x0005e4000c101b08 */
.L_x_5:
[----:B------:R-:W-:Y:S01]  /*3fb0*/  LEA R8, R0, R2, 0x4 ;  /* 0x0000000200087211 */ /* 0x000fe200078e20ff */
[----:B------:R-:W-:Y:S06]  /*3fc0*/  @P2 BRA `(.L_x_6) ;  /* 0x0000000000442947 */ /* 0x000fec0003800000 */
[----:B----4-:R-:W3:Y:S01]  /*3fd0*/  S2R R9, SR_LANEID ;  /* 0x0000000000097919 */ /* 0x010ee20000000000 */
[----:B-12---:R-:W1:Y:S01]  /*3fe0*/  LDC.64 R4, c[0x0][0x390] ;  /* 0x0000e400ff047b82 */ /* 0x006e620000000a00 */
[----:B------:R-:W-:Y:S01]  /*3ff0*/  IADD3 R7, PT, PT, R3, R8, RZ ;  /* 0x0000000803077210 */ /* 0x000fe20007ffe0ff */
[----:B------:R-:W-:Y:S05]  /*4000*/  WARPSYNC.ALL ;  /* 0x0000000000007948 */ /* 0x000fea0003800000 */
[----:B------:R-:W-:Y:S01]  /*4010*/  SHF.R.U32.HI R11, RZ, 0x1, R0 ;  /* 0x00000001ff0b7819 */ /* 0x000fe20000011600 */
[----:B-1----:R-:W-:-:S04]  /*4020*/  IMAD.WIDE R4, R7, 0x4, R4 ;  /* 0x0000000407047825 */ /* 0x002fc800078e0204 */
[----:B------:R-:W-:Y:S01]  /*4030*/  IMAD.MOV.U32 R7, RZ, RZ, RZ ;  /* 0x000000ffff077224 */ /* 0x000fe200078e00ff */
[----:B---3--:R-:W-:Y:S02]  /*4040*/  LOP3.LUT R6, R9, 0x3, RZ, 0xc0, !PT ;  /* 0x0000000309067812 */ /* 0x008fe400078ec0ff */
        /* <DEDUP_REMOVED lines=9> */
.L_x_6:
[----:B------:R-:W-:Y:S05]  /*40e0*/  @P3 BRA `(.L_x_7) ;  /* 0x0000000000503947 */ /* 0x000fea0003800000 */
[----:B-123--:R-:W1:Y:S01]  /*40f0*/  S2R R5, SR_LANEID ;  /* 0x0000000000057919 */ /* 0x00ee620000000000 */
[----:B------:R-:W2:Y:S01]  /*4100*/  LDCU.64 UR6, c[0x0][0x390] ;  /* 0x00007200ff0677ac */ /* 0x000ea20008000a00 */
[----:B------:R-:W-:Y:S02]  /*4110*/  SHF.R.S32.HI R6, RZ, 0x1f, R8 ;  /* 0x0000001fff067819 */ /* 0x000fe40000011408 */
[C---:B------:R-:W-:Y:S02]  /*4120*/  IADD3 R8, P2, PT, R3.reuse, R8, RZ ;  /* 0x0000000803087210 */ /* 0x040fe40007f5e0ff */
[----:B----4-:R-:W-:Y:S02]  /*4130*/  SHF.R.U32.HI R13, RZ, 0x1, R0 ;  /* 0x00000001ff0d7819 */ /* 0x010fe40000011600 */
[----:B------:R-:W-:Y:S02]  /*4140*/  LEA.HI.X.SX32 R11, R3, R6, 0x1, P2 ;  /* 0x00000006030b7211 */ /* 0x000fe400010f0eff */
[----:B--2---:R-:W-:-:S02]  /*4150*/  LEA R9, P2, R8, UR6, 0x2 ;  /* 0x0000000608097c11 */ /* 0x004fc4000f8410ff */
[----:B-1----:R-:W-:Y:S02]  /*4160*/  LOP3.LUT R4, R5, 0x3, RZ, 0xc0, !PT ;  /* 0x0000000305047812 */ /* 0x002fe400078ec0ff */
[----:B------:R-:W-:Y:S02]  /*4170*/  SHF.R.U32.HI R7, RZ, 0x2, R5 ;  /* 0x00000002ff077819 */ /* 0x000fe40000011605 */
[----:B------:R-:W-:-:S03]  /*4180*/  MOV R5, RZ ;  /* 0x000000ff00057202 */ /* 0x000fc60000000f00 */
        /* <DEDUP_REMOVED lines=10> */
.L_x_7:
[----:B------:R-:W-:Y:S01]  /*4230*/  LEA R2, R0, R2, 0x5 ;  /* 0x0000000200027211 */ /* 0x000fe200078e28ff */
[----:B------:R-:W-:Y:S06]  /*4240*/  @P5 BRA `(.L_x_8) ;  /* 0x0000000000445947 */ /* 0x000fec0003800000 */
[----:B------:R-:W4:Y:S01]  /*4250*/  S2R R8, SR_LANEID ;  /* 0x0000000000087919 */ /* 0x000f220000000000 */
[----:B-123--:R-:W1:Y:S01]  /*4260*/  LDC.64 R4, c[0x0][0x390] ;  /* 0x0000e400ff047b82 */ /* 0x00ee620000000a00 */
[----:B------:R-:W-:Y:S01]  /*4270*/  IADD3 R7, PT, PT, R3, R2, RZ ;  /* 0x0000000203077210 */ /* 0x000fe20007ffe0ff */
[----:B------:R-:W-:Y:S05]  /*4280*/  WARPSYNC.ALL ;  /* 0x0000000000007948 */ /* 0x000fea0003800000 */
[----:B------:R-:W-:Y:S01]  /*4290*/  SHF.R.U32.HI R11, RZ, 0x1, R0 ;  /* 0x00000001ff0b7819 */ /* 0x000fe20000011600 */
[----:B-1----:R-:W-:Y:S01]  /*42a0*/  IMAD.WIDE R4, R7, 0x4, R4 ;  /* 0x0000000407047825 */ /* 0x002fe200078e0204 */
[----:B------:R-:W-:-:S02]  /*42b0*/  MOV R7, RZ ;  /* 0x000000ff00077202 */ /* 0x000fc40000000f00 */
[----:B----4-:R-:W-:Y:S02]  /*42c0*/  LOP3.LUT R6, R8, 0x3, RZ, 0xc0, !PT ;  /* 0x0000000308067812 */ /* 0x010fe400078ec0ff */
        /* <DEDUP_REMOVED lines=9> */
.L_x_8:
        /* <DEDUP_REMOVED lines=9> */
[----:B------:R-:W-:Y:S01]  /*43f0*/  SHF.R.U32.HI R7, RZ, 0x2, R5 ;  /* 0x00000002ff077819 */ /* 0x000fe20000011605 */
[----:B------:R-:W-:-:S04]  /*4400*/  IMAD.MOV.U32 R5, RZ, RZ, RZ ;  /* 0x000000ffff057224 */ /* 0x000fc800078e00ff */
        /* <DEDUP_REMOVED lines=10> */
.L_x_9:
        /* <DEDUP_REMOVED lines=19> */
.L_x_10:
[----:B------:R-:W-:Y:S05]  /*45e0*/  @P0 EXIT ;  /* 0x000000000000094d */ /* 0x000fea0003800000 */
[----:B-123--:R-:W1:Y:S01]  /*45f0*/  S2R R4, SR_LANEID ;  /* 0x0000000000047919 */ /* 0x00ee620000000000 */
[----:B------:R-:W2:Y:S01]  /*4600*/  LDCU.64 UR6, c[0x0][0x390] ;  /* 0x00007200ff0677ac */ /* 0x000ea20008000a00 */
[----:B------:R-:W-:Y:S02]  /*4610*/  SHF.R.U32.HI R11, RZ, 0x1, R0 ;  /* 0x00000001ff0b7819 */ /* 0x000fe40000011600 */
[----:B------:R-:W-:Y:S02]  /*4620*/  SHF.R.S32.HI R0, RZ, 0x1f, R2 ;  /* 0x0000001fff007819 */ /* 0x000fe40000011402 */
[----:B------:R-:W-:-:S04]  /*4630*/  IADD3 R6, P0, PT, R3, R2, RZ ;  /* 0x0000000203067210 */ /* 0x000fc80007f1e0ff */
[----:B----4-:R-:W-:Y:S02]  /*4640*/  LEA.HI.X.SX32 R9, R3, R0, 0x1, P0 ;  /* 0x0000000003097211 */ /* 0x010fe400000f0eff */
[----:B------:R-:W-:Y:S02]  /*4650*/  MOV R3, RZ ;  /* 0x000000ff00037202 */ /* 0x000fe40000000f00 */
        /* <DEDUP_REMOVED lines=9> */
[----:B------:R-:W-:Y:S04]  /*46f0*/  ST.E.64 desc[UR8][R2.64+0x40], R68 ;  /* 0x0000404402007985 */ /* 0x000fe8000c101b08 */
[----:B------:R-:W-:Y:S04]  /*4700*/  ST.E.64 desc[UR8][R4.64+0x40], R70 ;  /* 0x0000404604007985 */ /* 0x000fe8000c101b08 */
[----:B------:R-:W-:Y:S04]  /*4710*/  ST.E.64 desc[UR8][R2.64+0x60], R72 ;  /* 0x0000604802007985 */ /* 0x000fe8000c101b08 */
[----:B------:R-:W-:Y:S01]  /*4720*/  ST.E.64 desc[UR8][R4.64+0x60], R74 ;  /* 0x0000604a04007985 */ /* 0x000fe2000c101b08 */
[----:B------:R-:W-:Y:S05]  /*4730*/  EXIT ;  /* 0x000000000000794d */ /* 0x000fea0003800000 */
.L_x_11:
[----:B------:R-:W-:-:S00]  /*4740*/  BRA `(.L_x_11) ;  /* 0xfffffffc00fc7947 */ /* 0x000fc0000383ffff */
[----:B------:R-:W-:-:S00]  /*4750*/  NOP ;  /* 0x0000000000007918 */ /* 0x000fc00000000000 */
        /* <DEDUP_REMOVED lines=10> */
.L_x_12:


//--------------------- .nv.shared._ZN8pygpukit3ops4tf3217sgemm_tf32_kernelEPKfS3_Pfiii --------------------------
	.section	.nv.shared._ZN8pygpukit3ops4tf3217sgemm_tf32_kernelEPKfS3_Pfiii,"aw",@nobits
	.sectionflags	@""
	.align	16
	.zero		1024


//--------------------- .nv.shared.reserved.0     --------------------------
	.section	.nv.shared.reserved.0,"aw",@nobits
	.weak		__nv_reservedSMEM_offset_0_alias
	.size		__nv_reservedSMEM_offset_0_alias, 0, 64
	.other		__nv_reservedSMEM_offset_0_alias,@"STO_CUDA_RESERVED_SHARED STV_DEFAULT"
__nv_reservedSMEM_offset_0_alias:
	.zero		0
	.zero		64


//--------------------- .nv.constant0._ZN8pygpukit3ops4tf3217sgemm_tf32_kernelEPKfS3_Pfiii --------------------------
	.section	.nv.constant0._ZN8pygpukit3ops4tf3217sgemm_tf32_kernelEPKfS3_Pfiii,"a",@progbits
	.sectionflags	@""
	.align	4
.nv.constant0._ZN8pygpukit3ops4tf3217sgemm_tf32_kernelEPKfS3_Pfiii:
	.zero		932


//--------------------- SYMBOLS --------------------------

	.type		.nv.reservedSmem.offset0,@object
	.size		.nv.reservedSmem.offset0,0x4
	.type		.nv.reservedSmem.cap,@object
	.size		.nv.reservedSmem.cap,0x4
